//
// Generated by NVIDIA NVVM Compiler
//
// Compiler Build ID: CL-36424714
// Cuda compilation tools, release 13.0, V13.0.88
// Based on NVVM 20.0.0
//

.version 9.0
.target sm_100
.address_size 64

	// .globl	my_kernel_kernel0
// _ZZ17my_kernel_kernel0E18PaddedInput_shared has been demoted
// _ZZ17my_kernel_kernel0E18placeholder_shared has been demoted

.visible .entry my_kernel_kernel0(
	.param .u64 .ptr .align 1 my_kernel_kernel0_param_0,
	.param .u64 .ptr .align 1 my_kernel_kernel0_param_1,
	.param .u64 .ptr .align 1 my_kernel_kernel0_param_2,
	.param .u64 .ptr .align 1 my_kernel_kernel0_param_3,
	.param .u64 .ptr .align 1 my_kernel_kernel0_param_4
)
{
	.local .align 16 .b8 	__local_depot0[240];
	.reg .b64 	%SP;
	.reg .b64 	%SPL;
	.reg .pred 	%p<12>;
	.reg .b16 	%rs<14>;
	.reg .b32 	%r<54>;
	.reg .b32 	%f<530>;
	.reg .b64 	%rd<43>;
	// demoted variable
	.shared .align 4 .b8 _ZZ17my_kernel_kernel0E18PaddedInput_shared[36000];
	// demoted variable
	.shared .align 4 .b8 _ZZ17my_kernel_kernel0E18placeholder_shared[3200];
	mov.u64 	%SPL, __local_depot0;
	add.u64 	%rd1, %SPL, 0;
	mov.f32 	%f51, 0f00000000;
	st.local.v4.f32 	[%rd1], {%f51, %f51, %f51, %f51};
	st.local.v4.f32 	[%rd1+16], {%f51, %f51, %f51, %f51};
	st.local.v4.f32 	[%rd1+32], {%f51, %f51, %f51, %f51};
	st.local.v4.f32 	[%rd1+48], {%f51, %f51, %f51, %f51};
	st.local.v4.f32 	[%rd1+64], {%f51, %f51, %f51, %f51};
	st.local.v4.f32 	[%rd1+80], {%f51, %f51, %f51, %f51};
	st.local.v4.f32 	[%rd1+96], {%f51, %f51, %f51, %f51};
	st.local.v4.f32 	[%rd1+112], {%f51, %f51, %f51, %f51};
	st.local.v4.f32 	[%rd1+128], {%f51, %f51, %f51, %f51};
	st.local.v4.f32 	[%rd1+144], {%f51, %f51, %f51, %f51};
	st.local.v4.f32 	[%rd1+160], {%f51, %f51, %f51, %f51};
	st.local.v4.f32 	[%rd1+176], {%f51, %f51, %f51, %f51};
	st.local.v4.f32 	[%rd1+192], {%f51, %f51, %f51, %f51};
	st.local.v4.f32 	[%rd1+208], {%f51, %f51, %f51, %f51};
	st.local.v4.f32 	[%rd1+224], {%f51, %f51, %f51, %f51};
	mov.u32 	%r16, %ctaid.x;
	shr.u32 	%r1, %r16, 1;
	mov.u32 	%r2, %tid.x;
	cvt.u16.u32 	%rs3, %r2;
	mul.hi.u16 	%rs4, %rs3, 3277;
	mul.lo.s16 	%rs5, %rs4, 200;
	cvt.u32.u16 	%r17, %rs5;
	mul.lo.s16 	%rs6, %rs4, 20;
	sub.s16 	%rs7, %rs3, %rs6;
	cvt.u32.u16 	%r18, %rs7;
	mad.lo.s32 	%r19, %r1, 90000, %r18;
	add.s32 	%r3, %r19, %r17;
	shr.u32 	%r4, %r2, 2;
	and.b32  	%r20, %r2, 3;
	mul.lo.s32 	%r5, %r20, 10;
	mul.hi.u16 	%rs8, %rs3, 1639;
	mad.lo.s16 	%rs9, %rs8, 40, %rs3;
	cvt.u32.u16 	%r6, %rs9;
	add.s16 	%rs10, %rs3, 300;
	mul.hi.u16 	%rs11, %rs10, 1639;
	mul.lo.s16 	%rs1, %rs11, 40;
	add.s16 	%rs12, %rs3, 600;
	mul.hi.u16 	%rs13, %rs12, 1639;
	mul.lo.s16 	%rs2, %rs13, 40;
	mov.b32 	%r51, 0;
	cvt.u64.u16 	%rd15, %rs1;
	cvt.u64.u32 	%rd16, %r2;
	add.s64 	%rd17, %rd15, %rd16;
	cvt.u64.u16 	%rd22, %rs2;
	add.s64 	%rd24, %rd22, %rd16;
$L__BB0_1:
	ld.param.u64 	%rd39, [my_kernel_kernel0_param_1];
	ld.param.u64 	%rd38, [my_kernel_kernel0_param_0];
	cvta.to.global.u64 	%rd2, %rd39;
	shl.b32 	%r21, %r2, 2;
	mov.u32 	%r22, _ZZ17my_kernel_kernel0E18placeholder_shared;
	add.s32 	%r8, %r22, %r21;
	setp.gt.u32 	%p2, %r2, 799;
	bar.sync 	0;
	mad.lo.s32 	%r23, %r51, 20, %r3;
	cvta.to.global.u64 	%rd9, %rd38;
	mul.wide.u32 	%rd10, %r23, 4;
	add.s64 	%rd11, %rd9, %rd10;
	ld.global.nc.f32 	%f52, [%rd11];
	mov.u32 	%r24, _ZZ17my_kernel_kernel0E18PaddedInput_shared;
	add.s32 	%r25, %r24, %r21;
	st.shared.f32 	[%r25], %f52;
	ld.global.nc.f32 	%f53, [%rd11+12000];
	st.shared.f32 	[%r25+1200], %f53;
	ld.global.nc.f32 	%f54, [%rd11+24000];
	st.shared.f32 	[%r25+2400], %f54;
	ld.global.nc.f32 	%f55, [%rd11+36000];
	st.shared.f32 	[%r25+3600], %f55;
	ld.global.nc.f32 	%f56, [%rd11+48000];
	st.shared.f32 	[%r25+4800], %f56;
	ld.global.nc.f32 	%f57, [%rd11+60000];
	st.shared.f32 	[%r25+6000], %f57;
	ld.global.nc.f32 	%f58, [%rd11+72000];
	st.shared.f32 	[%r25+7200], %f58;
	ld.global.nc.f32 	%f59, [%rd11+84000];
	st.shared.f32 	[%r25+8400], %f59;
	ld.global.nc.f32 	%f60, [%rd11+96000];
	st.shared.f32 	[%r25+9600], %f60;
	ld.global.nc.f32 	%f61, [%rd11+108000];
	st.shared.f32 	[%r25+10800], %f61;
	ld.global.nc.f32 	%f62, [%rd11+120000];
	st.shared.f32 	[%r25+12000], %f62;
	ld.global.nc.f32 	%f63, [%rd11+132000];
	st.shared.f32 	[%r25+13200], %f63;
	ld.global.nc.f32 	%f64, [%rd11+144000];
	st.shared.f32 	[%r25+14400], %f64;
	ld.global.nc.f32 	%f65, [%rd11+156000];
	st.shared.f32 	[%r25+15600], %f65;
	ld.global.nc.f32 	%f66, [%rd11+168000];
	st.shared.f32 	[%r25+16800], %f66;
	ld.global.nc.f32 	%f67, [%rd11+180000];
	st.shared.f32 	[%r25+18000], %f67;
	ld.global.nc.f32 	%f68, [%rd11+192000];
	st.shared.f32 	[%r25+19200], %f68;
	ld.global.nc.f32 	%f69, [%rd11+204000];
	st.shared.f32 	[%r25+20400], %f69;
	ld.global.nc.f32 	%f70, [%rd11+216000];
	st.shared.f32 	[%r25+21600], %f70;
	ld.global.nc.f32 	%f71, [%rd11+228000];
	st.shared.f32 	[%r25+22800], %f71;
	ld.global.nc.f32 	%f72, [%rd11+240000];
	st.shared.f32 	[%r25+24000], %f72;
	ld.global.nc.f32 	%f73, [%rd11+252000];
	st.shared.f32 	[%r25+25200], %f73;
	ld.global.nc.f32 	%f74, [%rd11+264000];
	st.shared.f32 	[%r25+26400], %f74;
	ld.global.nc.f32 	%f75, [%rd11+276000];
	st.shared.f32 	[%r25+27600], %f75;
	ld.global.nc.f32 	%f76, [%rd11+288000];
	st.shared.f32 	[%r25+28800], %f76;
	ld.global.nc.f32 	%f77, [%rd11+300000];
	st.shared.f32 	[%r25+30000], %f77;
	ld.global.nc.f32 	%f78, [%rd11+312000];
	st.shared.f32 	[%r25+31200], %f78;
	ld.global.nc.f32 	%f79, [%rd11+324000];
	st.shared.f32 	[%r25+32400], %f79;
	ld.global.nc.f32 	%f80, [%rd11+336000];
	st.shared.f32 	[%r25+33600], %f80;
	ld.global.nc.f32 	%f81, [%rd11+348000];
	st.shared.f32 	[%r25+34800], %f81;
	mul.lo.s32 	%r26, %r51, 1600;
	mov.u32 	%r27, %ctaid.x;
	and.b32  	%r28, %r27, 1;
	setp.eq.b32 	%p3, %r28, 1;
	selp.b32 	%r29, 40, 0, %p3;
	or.b32  	%r9, %r26, %r29;
	@%p2 bra 	$L__BB0_3;
	add.s32 	%r30, %r9, %r6;
	mul.wide.u32 	%rd12, %r30, 4;
	add.s64 	%rd13, %rd2, %rd12;
	ld.global.nc.f32 	%f82, [%rd13];
	st.shared.f32 	[%r8], %f82;
$L__BB0_3:
	setp.gt.u32 	%p4, %r2, 499;
	@%p4 bra 	$L__BB0_5;
	cvt.u64.u32 	%rd14, %r9;
	add.s64 	%rd18, %rd17, %rd14;
	shl.b64 	%rd19, %rd18, 2;
	add.s64 	%rd20, %rd2, %rd19;
	ld.global.nc.f32 	%f83, [%rd20+1200];
	st.shared.f32 	[%r8+1200], %f83;
$L__BB0_5:
	setp.gt.u32 	%p5, %r2, 199;
	@%p5 bra 	$L__BB0_7;
	cvt.u64.u32 	%rd21, %r9;
	add.s64 	%rd25, %rd24, %rd21;
	shl.b64 	%rd26, %rd25, 2;
	add.s64 	%rd27, %rd2, %rd26;
	ld.global.nc.f32 	%f84, [%rd27+2400];
	st.shared.f32 	[%r8+2400], %f84;
$L__BB0_7:
	bar.sync 	0;
	mov.b32 	%r52, 0;
$L__BB0_8:
	mul.lo.s32 	%r33, %r4, 60;
	mad.lo.s32 	%r11, %r52, 5, %r33;
	mad.lo.s32 	%r34, %r52, 200, %r5;
	shl.b32 	%r35, %r34, 2;
	mov.u32 	%r36, _ZZ17my_kernel_kernel0E18placeholder_shared;
	add.s32 	%r37, %r36, %r35;
	ld.shared.f32 	%f1, [%r37];
	ld.shared.f32 	%f2, [%r37+4];
	ld.shared.f32 	%f3, [%r37+8];
	ld.shared.f32 	%f4, [%r37+12];
	ld.shared.f32 	%f5, [%r37+16];
	ld.shared.f32 	%f6, [%r37+20];
	ld.shared.f32 	%f7, [%r37+24];
	ld.shared.f32 	%f8, [%r37+28];
	ld.shared.f32 	%f9, [%r37+32];
	ld.shared.f32 	%f10, [%r37+36];
	ld.shared.f32 	%f11, [%r37+160];
	ld.shared.f32 	%f12, [%r37+164];
	ld.shared.f32 	%f13, [%r37+168];
	ld.shared.f32 	%f14, [%r37+172];
	ld.shared.f32 	%f15, [%r37+176];
	ld.shared.f32 	%f16, [%r37+180];
	ld.shared.f32 	%f17, [%r37+184];
	ld.shared.f32 	%f18, [%r37+188];
	ld.shared.f32 	%f19, [%r37+192];
	ld.shared.f32 	%f20, [%r37+196];
	ld.shared.f32 	%f21, [%r37+320];
	ld.shared.f32 	%f22, [%r37+324];
	ld.shared.f32 	%f23, [%r37+328];
	ld.shared.f32 	%f24, [%r37+332];
	ld.shared.f32 	%f25, [%r37+336];
	ld.shared.f32 	%f26, [%r37+340];
	ld.shared.f32 	%f27, [%r37+344];
	ld.shared.f32 	%f28, [%r37+348];
	ld.shared.f32 	%f29, [%r37+352];
	ld.shared.f32 	%f30, [%r37+356];
	ld.shared.f32 	%f31, [%r37+480];
	ld.shared.f32 	%f32, [%r37+484];
	ld.shared.f32 	%f33, [%r37+488];
	ld.shared.f32 	%f34, [%r37+492];
	ld.shared.f32 	%f35, [%r37+496];
	ld.shared.f32 	%f36, [%r37+500];
	ld.shared.f32 	%f37, [%r37+504];
	ld.shared.f32 	%f38, [%r37+508];
	ld.shared.f32 	%f39, [%r37+512];
	ld.shared.f32 	%f40, [%r37+516];
	ld.shared.f32 	%f41, [%r37+640];
	ld.shared.f32 	%f42, [%r37+644];
	ld.shared.f32 	%f43, [%r37+648];
	ld.shared.f32 	%f44, [%r37+652];
	ld.shared.f32 	%f45, [%r37+656];
	ld.shared.f32 	%f46, [%r37+660];
	ld.shared.f32 	%f47, [%r37+664];
	ld.shared.f32 	%f48, [%r37+668];
	ld.shared.f32 	%f49, [%r37+672];
	ld.shared.f32 	%f50, [%r37+676];
	mov.b32 	%r53, 0;
	mov.pred 	%p11, -1;
$L__BB0_9:
	mov.pred 	%p1, %p11;
	mul.lo.s32 	%r39, %r53, 30;
	mad.lo.s32 	%r40, %r53, 4500, %r11;
	mul.wide.u32 	%rd28, %r39, 4;
	add.s64 	%rd29, %rd1, %rd28;
	shl.b32 	%r41, %r40, 2;
	mov.u32 	%r42, _ZZ17my_kernel_kernel0E18PaddedInput_shared;
	add.s32 	%r43, %r42, %r41;
	ld.shared.f32 	%f85, [%r43];
	ld.local.v2.f32 	{%f86, %f87}, [%rd29];
	fma.rn.f32 	%f88, %f85, %f1, %f86;
	fma.rn.f32 	%f89, %f85, %f2, %f87;
	ld.local.v2.f32 	{%f90, %f91}, [%rd29+8];
	fma.rn.f32 	%f92, %f85, %f3, %f90;
	fma.rn.f32 	%f93, %f85, %f4, %f91;
	ld.local.v2.f32 	{%f94, %f95}, [%rd29+16];
	fma.rn.f32 	%f96, %f85, %f5, %f94;
	fma.rn.f32 	%f97, %f85, %f6, %f95;
	ld.local.v2.f32 	{%f98, %f99}, [%rd29+24];
	fma.rn.f32 	%f100, %f85, %f7, %f98;
	fma.rn.f32 	%f101, %f85, %f8, %f99;
	ld.local.v2.f32 	{%f102, %f103}, [%rd29+32];
	fma.rn.f32 	%f104, %f85, %f9, %f102;
	fma.rn.f32 	%f105, %f85, %f10, %f103;
	ld.shared.f32 	%f106, [%r43+80];
	ld.local.v2.f32 	{%f107, %f108}, [%rd29+40];
	fma.rn.f32 	%f109, %f106, %f1, %f107;
	fma.rn.f32 	%f110, %f106, %f2, %f108;
	ld.local.v2.f32 	{%f111, %f112}, [%rd29+48];
	fma.rn.f32 	%f113, %f106, %f3, %f111;
	fma.rn.f32 	%f114, %f106, %f4, %f112;
	ld.local.v2.f32 	{%f115, %f116}, [%rd29+56];
	fma.rn.f32 	%f117, %f106, %f5, %f115;
	fma.rn.f32 	%f118, %f106, %f6, %f116;
	ld.local.v2.f32 	{%f119, %f120}, [%rd29+64];
	fma.rn.f32 	%f121, %f106, %f7, %f119;
	fma.rn.f32 	%f122, %f106, %f8, %f120;
	ld.local.v2.f32 	{%f123, %f124}, [%rd29+72];
	fma.rn.f32 	%f125, %f106, %f9, %f123;
	fma.rn.f32 	%f126, %f106, %f10, %f124;
	ld.shared.f32 	%f127, [%r43+160];
	ld.local.v2.f32 	{%f128, %f129}, [%rd29+80];
	fma.rn.f32 	%f130, %f127, %f1, %f128;
	fma.rn.f32 	%f131, %f127, %f2, %f129;
	ld.local.v2.f32 	{%f132, %f133}, [%rd29+88];
	fma.rn.f32 	%f134, %f127, %f3, %f132;
	fma.rn.f32 	%f135, %f127, %f4, %f133;
	ld.local.v2.f32 	{%f136, %f137}, [%rd29+96];
	fma.rn.f32 	%f138, %f127, %f5, %f136;
	fma.rn.f32 	%f139, %f127, %f6, %f137;
	ld.local.v2.f32 	{%f140, %f141}, [%rd29+104];
	fma.rn.f32 	%f142, %f127, %f7, %f140;
	fma.rn.f32 	%f143, %f127, %f8, %f141;
	ld.local.v2.f32 	{%f144, %f145}, [%rd29+112];
	fma.rn.f32 	%f146, %f127, %f9, %f144;
	fma.rn.f32 	%f147, %f127, %f10, %f145;
	ld.shared.f32 	%f148, [%r43+4];
	fma.rn.f32 	%f149, %f148, %f11, %f88;
	fma.rn.f32 	%f150, %f148, %f12, %f89;
	fma.rn.f32 	%f151, %f148, %f13, %f92;
	fma.rn.f32 	%f152, %f148, %f14, %f93;
	fma.rn.f32 	%f153, %f148, %f15, %f96;
	fma.rn.f32 	%f154, %f148, %f16, %f97;
	fma.rn.f32 	%f155, %f148, %f17, %f100;
	fma.rn.f32 	%f156, %f148, %f18, %f101;
	fma.rn.f32 	%f157, %f148, %f19, %f104;
	fma.rn.f32 	%f158, %f148, %f20, %f105;
	ld.shared.f32 	%f159, [%r43+84];
	fma.rn.f32 	%f160, %f159, %f11, %f109;
	fma.rn.f32 	%f161, %f159, %f12, %f110;
	fma.rn.f32 	%f162, %f159, %f13, %f113;
	fma.rn.f32 	%f163, %f159, %f14, %f114;
	fma.rn.f32 	%f164, %f159, %f15, %f117;
	fma.rn.f32 	%f165, %f159, %f16, %f118;
	fma.rn.f32 	%f166, %f159, %f17, %f121;
	fma.rn.f32 	%f167, %f159, %f18, %f122;
	fma.rn.f32 	%f168, %f159, %f19, %f125;
	fma.rn.f32 	%f169, %f159, %f20, %f126;
	ld.shared.f32 	%f170, [%r43+164];
	fma.rn.f32 	%f171, %f170, %f11, %f130;
	fma.rn.f32 	%f172, %f170, %f12, %f131;
	fma.rn.f32 	%f173, %f170, %f13, %f134;
	fma.rn.f32 	%f174, %f170, %f14, %f135;
	fma.rn.f32 	%f175, %f170, %f15, %f138;
	fma.rn.f32 	%f176, %f170, %f16, %f139;
	fma.rn.f32 	%f177, %f170, %f17, %f142;
	fma.rn.f32 	%f178, %f170, %f18, %f143;
	fma.rn.f32 	%f179, %f170, %f19, %f146;
	fma.rn.f32 	%f180, %f170, %f20, %f147;
	ld.shared.f32 	%f181, [%r43+8];
	fma.rn.f32 	%f182, %f181, %f21, %f149;
	fma.rn.f32 	%f183, %f181, %f22, %f150;
	fma.rn.f32 	%f184, %f181, %f23, %f151;
	fma.rn.f32 	%f185, %f181, %f24, %f152;
	fma.rn.f32 	%f186, %f181, %f25, %f153;
	fma.rn.f32 	%f187, %f181, %f26, %f154;
	fma.rn.f32 	%f188, %f181, %f27, %f155;
	fma.rn.f32 	%f189, %f181, %f28, %f156;
	fma.rn.f32 	%f190, %f181, %f29, %f157;
	fma.rn.f32 	%f191, %f181, %f30, %f158;
	ld.shared.f32 	%f192, [%r43+88];
	fma.rn.f32 	%f193, %f192, %f21, %f160;
	fma.rn.f32 	%f194, %f192, %f22, %f161;
	fma.rn.f32 	%f195, %f192, %f23, %f162;
	fma.rn.f32 	%f196, %f192, %f24, %f163;
	fma.rn.f32 	%f197, %f192, %f25, %f164;
	fma.rn.f32 	%f198, %f192, %f26, %f165;
	fma.rn.f32 	%f199, %f192, %f27, %f166;
	fma.rn.f32 	%f200, %f192, %f28, %f167;
	fma.rn.f32 	%f201, %f192, %f29, %f168;
	fma.rn.f32 	%f202, %f192, %f30, %f169;
	ld.shared.f32 	%f203, [%r43+168];
	fma.rn.f32 	%f204, %f203, %f21, %f171;
	fma.rn.f32 	%f205, %f203, %f22, %f172;
	fma.rn.f32 	%f206, %f203, %f23, %f173;
	fma.rn.f32 	%f207, %f203, %f24, %f174;
	fma.rn.f32 	%f208, %f203, %f25, %f175;
	fma.rn.f32 	%f209, %f203, %f26, %f176;
	fma.rn.f32 	%f210, %f203, %f27, %f177;
	fma.rn.f32 	%f211, %f203, %f28, %f178;
	fma.rn.f32 	%f212, %f203, %f29, %f179;
	fma.rn.f32 	%f213, %f203, %f30, %f180;
	ld.shared.f32 	%f214, [%r43+12];
	fma.rn.f32 	%f215, %f214, %f31, %f182;
	fma.rn.f32 	%f216, %f214, %f32, %f183;
	fma.rn.f32 	%f217, %f214, %f33, %f184;
	fma.rn.f32 	%f218, %f214, %f34, %f185;
	fma.rn.f32 	%f219, %f214, %f35, %f186;
	fma.rn.f32 	%f220, %f214, %f36, %f187;
	fma.rn.f32 	%f221, %f214, %f37, %f188;
	fma.rn.f32 	%f222, %f214, %f38, %f189;
	fma.rn.f32 	%f223, %f214, %f39, %f190;
	fma.rn.f32 	%f224, %f214, %f40, %f191;
	ld.shared.f32 	%f225, [%r43+92];
	fma.rn.f32 	%f226, %f225, %f31, %f193;
	fma.rn.f32 	%f227, %f225, %f32, %f194;
	fma.rn.f32 	%f228, %f225, %f33, %f195;
	fma.rn.f32 	%f229, %f225, %f34, %f196;
	fma.rn.f32 	%f230, %f225, %f35, %f197;
	fma.rn.f32 	%f231, %f225, %f36, %f198;
	fma.rn.f32 	%f232, %f225, %f37, %f199;
	fma.rn.f32 	%f233, %f225, %f38, %f200;
	fma.rn.f32 	%f234, %f225, %f39, %f201;
	fma.rn.f32 	%f235, %f225, %f40, %f202;
	ld.shared.f32 	%f236, [%r43+172];
	fma.rn.f32 	%f237, %f236, %f31, %f204;
	fma.rn.f32 	%f238, %f236, %f32, %f205;
	fma.rn.f32 	%f239, %f236, %f33, %f206;
	fma.rn.f32 	%f240, %f236, %f34, %f207;
	fma.rn.f32 	%f241, %f236, %f35, %f208;
	fma.rn.f32 	%f242, %f236, %f36, %f209;
	fma.rn.f32 	%f243, %f236, %f37, %f210;
	fma.rn.f32 	%f244, %f236, %f38, %f211;
	fma.rn.f32 	%f245, %f236, %f39, %f212;
	fma.rn.f32 	%f246, %f236, %f40, %f213;
	ld.shared.f32 	%f247, [%r43+16];
	fma.rn.f32 	%f248, %f247, %f41, %f215;
	fma.rn.f32 	%f249, %f247, %f42, %f216;
	st.local.v2.f32 	[%rd29], {%f248, %f249};
	fma.rn.f32 	%f250, %f247, %f43, %f217;
	fma.rn.f32 	%f251, %f247, %f44, %f218;
	st.local.v2.f32 	[%rd29+8], {%f250, %f251};
	fma.rn.f32 	%f252, %f247, %f45, %f219;
	fma.rn.f32 	%f253, %f247, %f46, %f220;
	st.local.v2.f32 	[%rd29+16], {%f252, %f253};
	fma.rn.f32 	%f254, %f247, %f47, %f221;
	fma.rn.f32 	%f255, %f247, %f48, %f222;
	st.local.v2.f32 	[%rd29+24], {%f254, %f255};
	fma.rn.f32 	%f256, %f247, %f49, %f223;
	fma.rn.f32 	%f257, %f247, %f50, %f224;
	st.local.v2.f32 	[%rd29+32], {%f256, %f257};
	ld.shared.f32 	%f258, [%r43+96];
	fma.rn.f32 	%f259, %f258, %f41, %f226;
	fma.rn.f32 	%f260, %f258, %f42, %f227;
	st.local.v2.f32 	[%rd29+40], {%f259, %f260};
	fma.rn.f32 	%f261, %f258, %f43, %f228;
	fma.rn.f32 	%f262, %f258, %f44, %f229;
	st.local.v2.f32 	[%rd29+48], {%f261, %f262};
	fma.rn.f32 	%f263, %f258, %f45, %f230;
	fma.rn.f32 	%f264, %f258, %f46, %f231;
	st.local.v2.f32 	[%rd29+56], {%f263, %f264};
	fma.rn.f32 	%f265, %f258, %f47, %f232;
	fma.rn.f32 	%f266, %f258, %f48, %f233;
	st.local.v2.f32 	[%rd29+64], {%f265, %f266};
	fma.rn.f32 	%f267, %f258, %f49, %f234;
	fma.rn.f32 	%f268, %f258, %f50, %f235;
	st.local.v2.f32 	[%rd29+72], {%f267, %f268};
	ld.shared.f32 	%f269, [%r43+176];
	fma.rn.f32 	%f270, %f269, %f41, %f237;
	fma.rn.f32 	%f271, %f269, %f42, %f238;
	st.local.v2.f32 	[%rd29+80], {%f270, %f271};
	fma.rn.f32 	%f272, %f269, %f43, %f239;
	fma.rn.f32 	%f273, %f269, %f44, %f240;
	st.local.v2.f32 	[%rd29+88], {%f272, %f273};
	fma.rn.f32 	%f274, %f269, %f45, %f241;
	fma.rn.f32 	%f275, %f269, %f46, %f242;
	st.local.v2.f32 	[%rd29+96], {%f274, %f275};
	fma.rn.f32 	%f276, %f269, %f47, %f243;
	fma.rn.f32 	%f277, %f269, %f48, %f244;
	st.local.v2.f32 	[%rd29+104], {%f276, %f277};
	fma.rn.f32 	%f278, %f269, %f49, %f245;
	fma.rn.f32 	%f279, %f269, %f50, %f246;
	st.local.v2.f32 	[%rd29+112], {%f278, %f279};
	mov.b32 	%r53, 1;
	mov.pred 	%p11, 0;
	@%p1 bra 	$L__BB0_9;
	add.s32 	%r52, %r52, 1;
	setp.ne.s32 	%p8, %r52, 4;
	@%p8 bra 	$L__BB0_8;
	add.s32 	%r51, %r51, 1;
	setp.ne.s32 	%p9, %r51, 10;
	@%p9 bra 	$L__BB0_1;
	ld.param.u64 	%rd42, [my_kernel_kernel0_param_4];
	ld.param.u64 	%rd41, [my_kernel_kernel0_param_3];
	ld.param.u64 	%rd40, [my_kernel_kernel0_param_2];
	cvta.to.global.u64 	%rd30, %rd42;
	cvta.to.global.u64 	%rd31, %rd40;
	cvta.to.global.u64 	%rd32, %rd41;
	mov.u32 	%r44, %ctaid.x;
	and.b32  	%r45, %r44, 1;
	setp.eq.b32 	%p10, %r45, 1;
	selp.b32 	%r46, 40, 0, %p10;
	add.s32 	%r47, %r46, %r5;
	mul.lo.s32 	%r48, %r1, 36000;
	mad.lo.s32 	%r49, %r4, 240, %r48;
	add.s32 	%r50, %r47, %r49;
	ld.local.v4.f32 	{%f280, %f281, %f282, %f283}, [%rd1];
	mul.wide.u32 	%rd33, %r47, 4;
	add.s64 	%rd34, %rd32, %rd33;
	ld.global.nc.f32 	%f284, [%rd34];
	add.f32 	%f285, %f280, %f284;
	mul.wide.u32 	%rd35, %r50, 4;
	add.s64 	%rd36, %rd30, %rd35;
	ld.global.nc.f32 	%f286, [%rd36];
	add.f32 	%f287, %f285, %f286;
	add.s64 	%rd37, %rd31, %rd35;
	st.global.f32 	[%rd37], %f287;
	ld.global.nc.f32 	%f288, [%rd34+4];
	add.f32 	%f289, %f281, %f288;
	ld.global.nc.f32 	%f290, [%rd36+4];
	add.f32 	%f291, %f289, %f290;
	st.global.f32 	[%rd37+4], %f291;
	ld.global.nc.f32 	%f292, [%rd34+8];
	add.f32 	%f293, %f282, %f292;
	ld.global.nc.f32 	%f294, [%rd36+8];
	add.f32 	%f295, %f293, %f294;
	st.global.f32 	[%rd37+8], %f295;
	ld.global.nc.f32 	%f296, [%rd34+12];
	add.f32 	%f297, %f283, %f296;
	ld.global.nc.f32 	%f298, [%rd36+12];
	add.f32 	%f299, %f297, %f298;
	st.global.f32 	[%rd37+12], %f299;
	ld.local.v4.f32 	{%f300, %f301, %f302, %f303}, [%rd1+16];
	ld.global.nc.f32 	%f304, [%rd34+16];
	add.f32 	%f305, %f300, %f304;
	ld.global.nc.f32 	%f306, [%rd36+16];
	add.f32 	%f307, %f305, %f306;
	st.global.f32 	[%rd37+16], %f307;
	ld.global.nc.f32 	%f308, [%rd34+20];
	add.f32 	%f309, %f301, %f308;
	ld.global.nc.f32 	%f310, [%rd36+20];
	add.f32 	%f311, %f309, %f310;
	st.global.f32 	[%rd37+20], %f311;
	ld.global.nc.f32 	%f312, [%rd34+24];
	add.f32 	%f313, %f302, %f312;
	ld.global.nc.f32 	%f314, [%rd36+24];
	add.f32 	%f315, %f313, %f314;
	st.global.f32 	[%rd37+24], %f315;
	ld.global.nc.f32 	%f316, [%rd34+28];
	add.f32 	%f317, %f303, %f316;
	ld.global.nc.f32 	%f318, [%rd36+28];
	add.f32 	%f319, %f317, %f318;
	st.global.f32 	[%rd37+28], %f319;
	ld.local.v4.f32 	{%f320, %f321, %f322, %f323}, [%rd1+32];
	ld.global.nc.f32 	%f324, [%rd34+32];
	add.f32 	%f325, %f320, %f324;
	ld.global.nc.f32 	%f326, [%rd36+32];
	add.f32 	%f327, %f325, %f326;
	st.global.f32 	[%rd37+32], %f327;
	ld.global.nc.f32 	%f328, [%rd34+36];
	add.f32 	%f329, %f321, %f328;
	ld.global.nc.f32 	%f330, [%rd36+36];
	add.f32 	%f331, %f329, %f330;
	st.global.f32 	[%rd37+36], %f331;
	add.f32 	%f332, %f322, %f284;
	ld.global.nc.f32 	%f333, [%rd36+320];
	add.f32 	%f334, %f332, %f333;
	st.global.f32 	[%rd37+320], %f334;
	add.f32 	%f335, %f323, %f288;
	ld.global.nc.f32 	%f336, [%rd36+324];
	add.f32 	%f337, %f335, %f336;
	st.global.f32 	[%rd37+324], %f337;
	ld.local.v4.f32 	{%f338, %f339, %f340, %f341}, [%rd1+48];
	add.f32 	%f342, %f338, %f292;
	ld.global.nc.f32 	%f343, [%rd36+328];
	add.f32 	%f344, %f342, %f343;
	st.global.f32 	[%rd37+328], %f344;
	add.f32 	%f345, %f339, %f296;
	ld.global.nc.f32 	%f346, [%rd36+332];
	add.f32 	%f347, %f345, %f346;
	st.global.f32 	[%rd37+332], %f347;
	add.f32 	%f348, %f340, %f304;
	ld.global.nc.f32 	%f349, [%rd36+336];
	add.f32 	%f350, %f348, %f349;
	st.global.f32 	[%rd37+336], %f350;
	add.f32 	%f351, %f341, %f308;
	ld.global.nc.f32 	%f352, [%rd36+340];
	add.f32 	%f353, %f351, %f352;
	st.global.f32 	[%rd37+340], %f353;
	ld.local.v4.f32 	{%f354, %f355, %f356, %f357}, [%rd1+64];
	add.f32 	%f358, %f354, %f312;
	ld.global.nc.f32 	%f359, [%rd36+344];
	add.f32 	%f360, %f358, %f359;
	st.global.f32 	[%rd37+344], %f360;
	add.f32 	%f361, %f355, %f316;
	ld.global.nc.f32 	%f362, [%rd36+348];
	add.f32 	%f363, %f361, %f362;
	st.global.f32 	[%rd37+348], %f363;
	add.f32 	%f364, %f356, %f324;
	ld.global.nc.f32 	%f365, [%rd36+352];
	add.f32 	%f366, %f364, %f365;
	st.global.f32 	[%rd37+352], %f366;
	add.f32 	%f367, %f357, %f328;
	ld.global.nc.f32 	%f368, [%rd36+356];
	add.f32 	%f369, %f367, %f368;
	st.global.f32 	[%rd37+356], %f369;
	ld.local.v4.f32 	{%f370, %f371, %f372, %f373}, [%rd1+80];
	add.f32 	%f374, %f370, %f284;
	ld.global.nc.f32 	%f375, [%rd36+640];
	add.f32 	%f376, %f374, %f375;
	st.global.f32 	[%rd37+640], %f376;
	add.f32 	%f377, %f371, %f288;
	ld.global.nc.f32 	%f378, [%rd36+644];
	add.f32 	%f379, %f377, %f378;
	st.global.f32 	[%rd37+644], %f379;
	add.f32 	%f380, %f372, %f292;
	ld.global.nc.f32 	%f381, [%rd36+648];
	add.f32 	%f382, %f380, %f381;
	st.global.f32 	[%rd37+648], %f382;
	add.f32 	%f383, %f373, %f296;
	ld.global.nc.f32 	%f384, [%rd36+652];
	add.f32 	%f385, %f383, %f384;
	st.global.f32 	[%rd37+652], %f385;
	ld.local.v4.f32 	{%f386, %f387, %f388, %f389}, [%rd1+96];
	add.f32 	%f390, %f386, %f304;
	ld.global.nc.f32 	%f391, [%rd36+656];
	add.f32 	%f392, %f390, %f391;
	st.global.f32 	[%rd37+656], %f392;
	add.f32 	%f393, %f387, %f308;
	ld.global.nc.f32 	%f394, [%rd36+660];
	add.f32 	%f395, %f393, %f394;
	st.global.f32 	[%rd37+660], %f395;
	add.f32 	%f396, %f388, %f312;
	ld.global.nc.f32 	%f397, [%rd36+664];
	add.f32 	%f398, %f396, %f397;
	st.global.f32 	[%rd37+664], %f398;
	add.f32 	%f399, %f389, %f316;
	ld.global.nc.f32 	%f400, [%rd36+668];
	add.f32 	%f401, %f399, %f400;
	st.global.f32 	[%rd37+668], %f401;
	ld.local.v4.f32 	{%f402, %f403, %f404, %f405}, [%rd1+112];
	add.f32 	%f406, %f402, %f324;
	ld.global.nc.f32 	%f407, [%rd36+672];
	add.f32 	%f408, %f406, %f407;
	st.global.f32 	[%rd37+672], %f408;
	add.f32 	%f409, %f403, %f328;
	ld.global.nc.f32 	%f410, [%rd36+676];
	add.f32 	%f411, %f409, %f410;
	st.global.f32 	[%rd37+676], %f411;
	add.f32 	%f412, %f404, %f284;
	ld.global.nc.f32 	%f413, [%rd36+72000];
	add.f32 	%f414, %f412, %f413;
	st.global.f32 	[%rd37+72000], %f414;
	add.f32 	%f415, %f405, %f288;
	ld.global.nc.f32 	%f416, [%rd36+72004];
	add.f32 	%f417, %f415, %f416;
	st.global.f32 	[%rd37+72004], %f417;
	ld.local.v4.f32 	{%f418, %f419, %f420, %f421}, [%rd1+128];
	add.f32 	%f422, %f418, %f292;
	ld.global.nc.f32 	%f423, [%rd36+72008];
	add.f32 	%f424, %f422, %f423;
	st.global.f32 	[%rd37+72008], %f424;
	add.f32 	%f425, %f419, %f296;
	ld.global.nc.f32 	%f426, [%rd36+72012];
	add.f32 	%f427, %f425, %f426;
	st.global.f32 	[%rd37+72012], %f427;
	add.f32 	%f428, %f420, %f304;
	ld.global.nc.f32 	%f429, [%rd36+72016];
	add.f32 	%f430, %f428, %f429;
	st.global.f32 	[%rd37+72016], %f430;
	add.f32 	%f431, %f421, %f308;
	ld.global.nc.f32 	%f432, [%rd36+72020];
	add.f32 	%f433, %f431, %f432;
	st.global.f32 	[%rd37+72020], %f433;
	ld.local.v4.f32 	{%f434, %f435, %f436, %f437}, [%rd1+144];
	add.f32 	%f438, %f434, %f312;
	ld.global.nc.f32 	%f439, [%rd36+72024];
	add.f32 	%f440, %f438, %f439;
	st.global.f32 	[%rd37+72024], %f440;
	add.f32 	%f441, %f435, %f316;
	ld.global.nc.f32 	%f442, [%rd36+72028];
	add.f32 	%f443, %f441, %f442;
	st.global.f32 	[%rd37+72028], %f443;
	add.f32 	%f444, %f436, %f324;
	ld.global.nc.f32 	%f445, [%rd36+72032];
	add.f32 	%f446, %f444, %f445;
	st.global.f32 	[%rd37+72032], %f446;
	add.f32 	%f447, %f437, %f328;
	ld.global.nc.f32 	%f448, [%rd36+72036];
	add.f32 	%f449, %f447, %f448;
	st.global.f32 	[%rd37+72036], %f449;
	ld.local.v4.f32 	{%f450, %f451, %f452, %f453}, [%rd1+160];
	add.f32 	%f454, %f450, %f284;
	ld.global.nc.f32 	%f455, [%rd36+72320];
	add.f32 	%f456, %f454, %f455;
	st.global.f32 	[%rd37+72320], %f456;
	add.f32 	%f457, %f451, %f288;
	ld.global.nc.f32 	%f458, [%rd36+72324];
	add.f32 	%f459, %f457, %f458;
	st.global.f32 	[%rd37+72324], %f459;
	add.f32 	%f460, %f452, %f292;
	ld.global.nc.f32 	%f461, [%rd36+72328];
	add.f32 	%f462, %f460, %f461;
	st.global.f32 	[%rd37+72328], %f462;
	add.f32 	%f463, %f453, %f296;
	ld.global.nc.f32 	%f464, [%rd36+72332];
	add.f32 	%f465, %f463, %f464;
	st.global.f32 	[%rd37+72332], %f465;
	ld.local.v4.f32 	{%f466, %f467, %f468, %f469}, [%rd1+176];
	add.f32 	%f470, %f466, %f304;
	ld.global.nc.f32 	%f471, [%rd36+72336];
	add.f32 	%f472, %f470, %f471;
	st.global.f32 	[%rd37+72336], %f472;
	add.f32 	%f473, %f467, %f308;
	ld.global.nc.f32 	%f474, [%rd36+72340];
	add.f32 	%f475, %f473, %f474;
	st.global.f32 	[%rd37+72340], %f475;
	add.f32 	%f476, %f468, %f312;
	ld.global.nc.f32 	%f477, [%rd36+72344];
	add.f32 	%f478, %f476, %f477;
	st.global.f32 	[%rd37+72344], %f478;
	add.f32 	%f479, %f469, %f316;
	ld.global.nc.f32 	%f480, [%rd36+72348];
	add.f32 	%f481, %f479, %f480;
	st.global.f32 	[%rd37+72348], %f481;
	ld.local.v4.f32 	{%f482, %f483, %f484, %f485}, [%rd1+192];
	add.f32 	%f486, %f482, %f324;
	ld.global.nc.f32 	%f487, [%rd36+72352];
	add.f32 	%f488, %f486, %f487;
	st.global.f32 	[%rd37+72352], %f488;
	add.f32 	%f489, %f483, %f328;
	ld.global.nc.f32 	%f490, [%rd36+72356];
	add.f32 	%f491, %f489, %f490;
	st.global.f32 	[%rd37+72356], %f491;
	add.f32 	%f492, %f484, %f284;
	ld.global.nc.f32 	%f493, [%rd36+72640];
	add.f32 	%f494, %f492, %f493;
	st.global.f32 	[%rd37+72640], %f494;
	add.f32 	%f495, %f485, %f288;
	ld.global.nc.f32 	%f496, [%rd36+72644];
	add.f32 	%f497, %f495, %f496;
	st.global.f32 	[%rd37+72644], %f497;
	ld.local.v4.f32 	{%f498, %f499, %f500, %f501}, [%rd1+208];
	add.f32 	%f502, %f498, %f292;
	ld.global.nc.f32 	%f503, [%rd36+72648];
	add.f32 	%f504, %f502, %f503;
	st.global.f32 	[%rd37+72648], %f504;
	add.f32 	%f505, %f499, %f296;
	ld.global.nc.f32 	%f506, [%rd36+72652];
	add.f32 	%f507, %f505, %f506;
	st.global.f32 	[%rd37+72652], %f507;
	add.f32 	%f508, %f500, %f304;
	ld.global.nc.f32 	%f509, [%rd36+72656];
	add.f32 	%f510, %f508, %f509;
	st.global.f32 	[%rd37+72656], %f510;
	add.f32 	%f511, %f501, %f308;
	ld.global.nc.f32 	%f512, [%rd36+72660];
	add.f32 	%f513, %f511, %f512;
	st.global.f32 	[%rd37+72660], %f513;
	ld.local.v4.f32 	{%f514, %f515, %f516, %f517}, [%rd1+224];
	add.f32 	%f518, %f514, %f312;
	ld.global.nc.f32 	%f519, [%rd36+72664];
	add.f32 	%f520, %f518, %f519;
	st.global.f32 	[%rd37+72664], %f520;
	add.f32 	%f521, %f515, %f316;
	ld.global.nc.f32 	%f522, [%rd36+72668];
	add.f32 	%f523, %f521, %f522;
	st.global.f32 	[%rd37+72668], %f523;
	add.f32 	%f524, %f516, %f324;
	ld.global.nc.f32 	%f525, [%rd36+72672];
	add.f32 	%f526, %f524, %f525;
	st.global.f32 	[%rd37+72672], %f526;
	add.f32 	%f527, %f517, %f328;
	ld.global.nc.f32 	%f528, [%rd36+72676];
	add.f32 	%f529, %f527, %f528;
	st.global.f32 	[%rd37+72676], %f529;
	ret;

}


// ===== COMPILED SASS (sm_100) =====

	.target	sm_100

	.elftype	@"ET_EXEC"


//--------------------- .note.nv.tkinfo           --------------------------
	.section	.note.nv.tkinfo,"",@"SHT_NOTE"
	.sectionflags	@"SHF_NOTE_NV_TKINFO"
	.tkinfo
        /*0018*/ 	.word	0x00000002
        /*0030*/ 	.string	""
        /*0030*/ 	.string	"ptxas"
        /*0030*/ 	.string	"Cuda compilation tools, release 13.0, V13.0.88"
        /*0030*/ 	.string	"Build cuda_13.0.r13.0/compiler.36424714_0"
        /*0030*/ 	.string	"-arch sm_100 -m 64 "



//--------------------- .note.nv.cuinfo           --------------------------
	.section	.note.nv.cuinfo,"",@"SHT_NOTE"
	.sectionflags	@"SHF_NOTE_NV_CUINFO"
        /*0018*/ 	.short	0x0002
        /*001a*/ 	.short	0x0064
        /*001c*/ 	.short	0x0082
	.zero		2


//--------------------- .nv.info                  --------------------------
	.section	.nv.info,"",@"SHT_CUDA_INFO"
	.align	4


	//----- nvinfo : EIATTR_REGCOUNT
	.align		4
        /*0000*/ 	.byte	0x04, 0x2f
        /*0002*/ 	.short	(.L_1 - .L_0)
	.align		4
.L_0:
        /*0004*/ 	.word	index@(my_kernel_kernel0)
        /*0008*/ 	.word	0x00000048


	//----- nvinfo : EIATTR_FRAME_SIZE
	.align		4
.L_1:
        /*000c*/ 	.byte	0x04, 0x11
        /*000e*/ 	.short	(.L_3 - .L_2)
	.align		4
.L_2:
        /*0010*/ 	.word	index@(my_kernel_kernel0)
        /*0014*/ 	.word	0x000000f0


	//----- nvinfo : EIATTR_MIN_STACK_SIZE
	.align		4
.L_3:
        /*0018*/ 	.byte	0x04, 0x12
        /*001a*/ 	.short	(.L_5 - .L_4)
	.align		4
.L_4:
        /*001c*/ 	.word	index@(my_kernel_kernel0)
        /*0020*/ 	.word	0x000000f0
.L_5:


//--------------------- .nv.compat                --------------------------
	.section	.nv.compat,"",@"SHT_CUDA_COMPAT_INFO"
	.align	4
        /*0000*/ 	.byte	0x02, 0x09, 0x00, 0x00, 0x02, 0x02, 0x01, 0x00, 0x02, 0x05, 0x05, 0x00, 0x03, 0x07, 0x01, 0x01
        /*0010*/ 	.byte	0x02, 0x03, 0x00, 0x00, 0x02, 0x06, 0x01, 0x00, 0x04, 0x0b, 0x08, 0x00, 0x09, 0x00, 0x00, 0x00
        /*0020*/ 	.byte	0x00, 0x00, 0x00, 0x00


//--------------------- .nv.info.my_kernel_kernel0 --------------------------
	.section	.nv.info.my_kernel_kernel0,"",@"SHT_CUDA_INFO"
	.sectionflags	@""
	.align	4


	//----- nvinfo : EIATTR_CUDA_API_VERSION
	.align		4
        /*0000*/ 	.byte	0x04, 0x37
        /*0002*/ 	.short	(.L_7 - .L_6)
.L_6:
        /*0004*/ 	.word	0x00000082


	//----- nvinfo : EIATTR_KPARAM_INFO
	.align		4
.L_7:
        /*0008*/ 	.byte	0x04, 0x17
        /*000a*/ 	.short	(.L_9 - .L_8)
.L_8:
        /*000c*/ 	.word	0x00000000
        /*0010*/ 	.short	0x0004
        /*0012*/ 	.short	0x0020
        /*0014*/ 	.byte	0x00, 0xf5, 0x21, 0x00


	//----- nvinfo : EIATTR_KPARAM_INFO
	.align		4
.L_9:
        /*0018*/ 	.byte	0x04, 0x17
        /*001a*/ 	.short	(.L_11 - .L_10)
.L_10:
        /*001c*/ 	.word	0x00000000
        /*0020*/ 	.short	0x0003
        /*0022*/ 	.short	0x0018
        /*0024*/ 	.byte	0x00, 0xf5, 0x21, 0x00


	//----- nvinfo : EIATTR_KPARAM_INFO
	.align		4
.L_11:
        /*0028*/ 	.byte	0x04, 0x17
        /*002a*/ 	.short	(.L_13 - .L_12)
.L_12:
        /*002c*/ 	.word	0x00000000
        /*0030*/ 	.short	0x0002
        /*0032*/ 	.short	0x0010
        /*0034*/ 	.byte	0x00, 0xf5, 0x21, 0x00


	//----- nvinfo : EIATTR_KPARAM_INFO
	.align		4
.L_13:
        /*0038*/ 	.byte	0x04, 0x17
        /*003a*/ 	.short	(.L_15 - .L_14)
.L_14:
        /*003c*/ 	.word	0x00000000
        /*0040*/ 	.short	0x0001
        /*0042*/ 	.short	0x0008
        /*0044*/ 	.byte	0x00, 0xf5, 0x21, 0x00


	//----- nvinfo : EIATTR_KPARAM_INFO
	.align		4
.L_15:
        /*0048*/ 	.byte	0x04, 0x17
        /*004a*/ 	.short	(.L_17 - .L_16)
.L_16:
        /*004c*/ 	.word	0x00000000
        /*0050*/ 	.short	0x0000
        /*0052*/ 	.short	0x0000
        /*0054*/ 	.byte	0x00, 0xf5, 0x21, 0x00


	//----- nvinfo : EIATTR_SPARSE_MMA_MASK
	.align		4
.L_17:
        /*0058*/ 	.byte	0x03, 0x50
        /*005a*/ 	.short	0x0000


	//----- nvinfo : EIATTR_MAXREG_COUNT
	.align		4
        /*005c*/ 	.byte	0x03, 0x1b
        /*005e*/ 	.short	0x00ff


	//----- nvinfo : EIATTR_NUM_BARRIERS
	.align		4
        /*0060*/ 	.byte	0x02, 0x4c
        /*0062*/ 	.byte	0x01
	.zero		1


	//----- nvinfo : EIATTR_MERCURY_ISA_VERSION
	.align		4
        /*0064*/ 	.byte	0x03, 0x5f
        /*0066*/ 	.short	0x0101


	//----- nvinfo : EIATTR_VRC_CTA_INIT_COUNT
	.align		4
        /*0068*/ 	.byte	0x02, 0x4a
	.zero		1
	.zero		1


	//----- nvinfo : EIATTR_EXIT_INSTR_OFFSETS
	.align		4
        /*006c*/ 	.byte	0x04, 0x1c
        /*006e*/ 	.short	(.L_19 - .L_18)


	//   ....[0]....
.L_18:
        /*0070*/ 	.word	0x00002ba0


	//----- nvinfo : EIATTR_CBANK_PARAM_SIZE
	.align		4
.L_19:
        /*0074*/ 	.byte	0x03, 0x19
        /*0076*/ 	.short	0x0028


	//----- nvinfo : EIATTR_PARAM_CBANK
	.align		4
        /*0078*/ 	.byte	0x04, 0x0a
        /*007a*/ 	.short	(.L_21 - .L_20)
	.align		4
.L_20:
        /*007c*/ 	.word	index@(.nv.constant0.my_kernel_kernel0)
        /*0080*/ 	.short	0x0380
        /*0082*/ 	.short	0x0028


	//----- nvinfo : EIATTR_SW_WAR
	.align		4
.L_21:
        /*0084*/ 	.byte	0x04, 0x36
        /*0086*/ 	.short	(.L_23 - .L_22)
.L_22:
        /*0088*/ 	.word	0x00000008
.L_23:


//--------------------- .nv.callgraph             --------------------------
	.section	.nv.callgraph,"",@"SHT_CUDA_CALLGRAPH"
	.align	4
	.sectionentsize	8
	.align		4
        /*0000*/ 	.word	0x00000000
	.align		4
        /*0004*/ 	.word	0xffffffff
	.align		4
        /*0008*/ 	.word	0x00000000
	.align		4
        /*000c*/ 	.word	0xfffffffe
	.align		4
        /*0010*/ 	.word	0x00000000
	.align		4
        /*0014*/ 	.word	0xfffffffd
	.align		4
        /*0018*/ 	.word	0x00000000
	.align		4
        /*001c*/ 	.word	0xfffffffc


//--------------------- .text.my_kernel_kernel0   --------------------------
	.section	.text.my_kernel_kernel0,"ax",@progbits
	.align	128
        .global         my_kernel_kernel0
        .type           my_kernel_kernel0,@function
        .size           my_kernel_kernel0,(.L_x_4 - my_kernel_kernel0)
        .other          my_kernel_kernel0,@"STO_CUDA_ENTRY STV_DEFAULT"
my_kernel_kernel0:
.text.my_kernel_kernel0:
[----:B------:R-:W0:Y:S02]  /*0000*/  LDC R1, c[0x0][0x37c] ;  /* 0x0000df00ff017b82 */ /* 0x000e240000000800 */
[----:B0-----:R-:W-:-:S06]  /*0010*/  IADD3 R1, PT, PT, R1, -0xf0, RZ ;  /* 0xffffff1001017810 */ /* 0x001fcc0007ffe0ff */
[----:B------:R-:W0:Y:S01]  /*0020*/  S2UR UR7, SR_CTAID.X ;  /* 0x00000000000779c3 */ /* 0x000e220000002500 */
[----:B------:R-:W1:Y:S01]  /*0030*/  LDCU.64 UR10, c[0x0][0x358] ;  /* 0x00006b00ff0a77ac */ /* 0x000e620008000a00 */
[----:B------:R-:W-:Y:S01]  /*0040*/  R2UR UR12, R1 ;  /* 0x00000000010c72ca */ /* 0x000fe200000e0000 */
[----:B------:R2:W-:Y:S01]  /*0050*/  STL.128 [R1], RZ ;  /* 0x000000ff01007387 */ /* 0x0005e20000100c00 */
[----:B------:R-:W-:-:S03]  /*0060*/  UMOV UR4, URZ ;  /* 0x000000ff00047c82 */ /* 0x000fc60008000000 */
[----:B------:R2:W-:Y:S04]  /*0070*/  STL.128 [R1+0x10], RZ ;  /* 0x000010ff01007387 */ /* 0x0005e80000100c00 */
[----:B------:R2:W-:Y:S04]  /*0080*/  STL.128 [R1+0x20], RZ ;  /* 0x000020ff01007387 */ /* 0x0005e80000100c00 */
[----:B------:R2:W-:Y:S04]  /*0090*/  STL.128 [R1+0x30], RZ ;  /* 0x000030ff01007387 */ /* 0x0005e80000100c00 */
[----:B------:R2:W-:Y:S04]  /*00a0*/  STL.128 [R1+0x40], RZ ;  /* 0x000040ff01007387 */ /* 0x0005e80000100c00 */
[----:B------:R2:W-:Y:S01]  /*00b0*/  STL.128 [R1+0x50], RZ ;  /* 0x000050ff01007387 */ /* 0x0005e20000100c00 */
[----:B0-----:R-:W-:-:S03]  /*00c0*/  USHF.R.U32.HI UR7, URZ, 0x1, UR7 ;  /* 0x00000001ff077899 */ /* 0x001fc60008011607 */
[----:B------:R2:W-:Y:S04]  /*00d0*/  STL.128 [R1+0x60], RZ ;  /* 0x000060ff01007387 */ /* 0x0005e80000100c00 */
[----:B------:R2:W-:Y:S04]  /*00e0*/  STL.128 [R1+0x70], RZ ;  /* 0x000070ff01007387 */ /* 0x0005e80000100c00 */
[----:B------:R2:W-:Y:S04]  /*00f0*/  STL.128 [R1+0x80], RZ ;  /* 0x000080ff01007387 */ /* 0x0005e80000100c00 */
[----:B------:R2:W-:Y:S04]  /*0100*/  STL.128 [R1+0x90], RZ ;  /* 0x000090ff01007387 */ /* 0x0005e80000100c00 */
[----:B------:R2:W-:Y:S04]  /*0110*/  STL.128 [R1+0xa0], RZ ;  /* 0x0000a0ff01007387 */ /* 0x0005e80000100c00 */
[----:B------:R2:W-:Y:S04]  /*0120*/  STL.128 [R1+0xb0], RZ ;  /* 0x0000b0ff01007387 */ /* 0x0005e80000100c00 */
[----:B------:R2:W-:Y:S04]  /*0130*/  STL.128 [R1+0xc0], RZ ;  /* 0x0000c0ff01007387 */ /* 0x0005e80000100c00 */
[----:B------:R2:W-:Y:S04]  /*0140*/  STL.128 [R1+0xd0], RZ ;  /* 0x0000d0ff01007387 */ /* 0x0005e80000100c00 */
[----:B-1----:R2:W-:Y:S02]  /*0150*/  STL.128 [R1+0xe0], RZ ;  /* 0x0000e0ff01007387 */ /* 0x0025e40000100c00 */
.L_x_2:
[----:B------:R-:W0:Y:S01]  /*0160*/  S2R R0, SR_TID.X ;  /* 0x0000000000007919 */ /* 0x000e220000002100 */
[----:B------:R-:W-:Y:S01]  /*0170*/  MOV R6, UR7 ;  /* 0x0000000700067c02 */ /* 0x000fe20008000f00 */
[----:B-1----:R-:W1:Y:S01]  /*0180*/  S2UR UR5, SR_CTAID.X ;  /* 0x00000000000579c3 */ /* 0x002e620000002500 */
[----:B------:R-:W-:-:S07]  /*0190*/  MOV R17, UR4 ;  /* 0x0000000400117c02 */ /* 0x000fce0008000f00 */
[----:B------:R-:W-:Y:S08]  /*01a0*/  BAR.SYNC.DEFER_BLOCKING 0x0 ;  /* 0x0000000000007b1d */ /* 0x000ff00000010000 */
[----:B------:R-:W3:Y:S01]  /*01b0*/  LDC.64 R4, c[0x0][0x380] ;  /* 0x0000e000ff047b82 */ /* 0x000ee20000000a00 */
[----:B-1----:R-:W-:-:S04]  /*01c0*/  ULOP3.LUT UR5, UR5, 0x1, URZ, 0xc0, !UPT ;  /* 0x0000000105057892 */ /* 0x002fc8000f8ec0ff */
[----:B------:R-:W-:Y:S01]  /*01d0*/  UISETP.NE.U32.AND UP0, UPT, UR5, 0x1, UPT ;  /* 0x000000010500788c */ /* 0x000fe2000bf05070 */
[C---:B0-----:R-:W-:Y:S02]  /*01e0*/  LOP3.LUT R2, R0.reuse, 0xffff, RZ, 0xc0, !PT ;  /* 0x0000ffff00027812 */ /* 0x041fe400078ec0ff */
[C---:B------:R-:W-:Y:S01]  /*01f0*/  ISETP.GT.U32.AND P1, PT, R0.reuse, 0x1f3, PT ;  /* 0x000001f30000780c */ /* 0x040fe20003f24070 */
[----:B------:R-:W-:Y:S01]  /*0200*/  USEL UR5, URZ, 0x28, UP0 ;  /* 0x00000028ff057887 */ /* 0x000fe20008000000 */
[----:B------:R-:W-:Y:S01]  /*0210*/  ISETP.GT.U32.AND P0, PT, R0, 0xc7, PT ;  /* 0x000000c70000780c */ /* 0x000fe20003f04070 */
[----:B------:R-:W-:Y:S01]  /*0220*/  IMAD R3, R2, 0xccd, RZ ;  /* 0x00000ccd02037824 */ /* 0x000fe200078e02ff */
[----:B------:R-:W-:Y:S01]  /*0230*/  ISETP.GT.U32.AND P2, PT, R0, 0x31f, PT ;  /* 0x0000031f0000780c */ /* 0x000fe20003f44070 */
[----:B------:R-:W-:Y:S01]  /*0240*/  IMAD R2, R2, 0x667, RZ ;  /* 0x0000066702027824 */ /* 0x000fe200078e02ff */
[----:B------:R-:W-:Y:S01]  /*0250*/  PRMT R10, R0, 0x9910, RZ ;  /* 0x00009910000a7816 */ /* 0x000fe200000000ff */
[----:B------:R-:W-:Y:S01]  /*0260*/  UIMAD UR5, UR4, 0x640, UR5 ;  /* 0x00000640040578a4 */ /* 0x000fe2000f8e0205 */
[----:B------:R-:W-:-:S02]  /*0270*/  SHF.R.U32.HI R3, RZ, 0x10, R3 ;  /* 0x00000010ff037819 */ /* 0x000fc40000011603 */
[----:B------:R-:W-:Y:S02]  /*0280*/  SHF.R.U32.HI R8, RZ, 0x10, R2 ;  /* 0x00000010ff087819 */ /* 0x000fe40000011602 */
[----:B------:R-:W-:Y:S02]  /*0290*/  PRMT R11, R3, 0x9910, RZ ;  /* 0x00009910030b7816 */ /* 0x000fe400000000ff */
[----:B------:R-:W-:-:S03]  /*02a0*/  PRMT R16, R8, 0x9910, RZ ;  /* 0x0000991008107816 */ /* 0x000fc600000000ff */
[C---:B------:R-:W-:Y:S02]  /*02b0*/  IMAD R3, R11.reuse, 0x14, RZ ;  /* 0x000000140b037824 */ /* 0x040fe400078e02ff */
[----:B------:R-:W-:Y:S01]  /*02c0*/  IMAD R14, R11, 0xc8, RZ ;  /* 0x000000c80b0e7824 */ /* 0x000fe200078e02ff */
[----:B------:R-:W-:Y:S02]  /*02d0*/  MOV R11, R16 ;  /* 0x00000010000b7202 */ /* 0x000fe40000000f00 */
[----:B------:R-:W-:Y:S02]  /*02e0*/  IADD3 R3, PT, PT, RZ, -R3, RZ ;  /* 0x80000003ff037210 */ /* 0x000fe40007ffe0ff */
[----:B------:R-:W-:Y:S01]  /*02f0*/  LOP3.LUT R14, R14, 0xffff, RZ, 0xc0, !PT ;  /* 0x0000ffff0e0e7812 */ /* 0x000fe200078ec0ff */
[----:B------:R-:W-:Y:S01]  /*0300*/  IMAD R10, R11, 0x28, R10 ;  /* 0x000000280b0a7824 */ /* 0x000fe200078e020a */
[----:B------:R-:W-:-:S04]  /*0310*/  PRMT R3, R3, 0x7710, RZ ;  /* 0x0000771003037816 */ /* 0x000fc800000000ff */
[----:B------:R-:W-:-:S04]  /*0320*/  IADD3 R3, PT, PT, R3, R0, RZ ;  /* 0x0000000003037210 */ /* 0x000fc80007ffe0ff */
[----:B------:R-:W-:-:S05]  /*0330*/  LOP3.LUT R3, R3, 0xffff, RZ, 0xc0, !PT ;  /* 0x0000ffff03037812 */ /* 0x000fca00078ec0ff */
[----:B------:R-:W-:Y:S01]  /*0340*/  IMAD R15, R6, 0x15f90, R3 ;  /* 0x00015f90060f7824 */ /* 0x000fe200078e0203 */
[C---:B------:R-:W-:Y:S02]  /*0350*/  IADD3 R3, PT, PT, R0.reuse, 0x12c, RZ ;  /* 0x0000012c00037810 */ /* 0x040fe40007ffe0ff */
[----:B------:R-:W-:Y:S02]  /*0360*/  IADD3 R6, PT, PT, R0, 0x258, RZ ;  /* 0x0000025800067810 */ /* 0x000fe40007ffe0ff */
[----:B------:R-:W-:Y:S02]  /*0370*/  LOP3.LUT R3, R3, 0xffff, RZ, 0xc0, !PT ;  /* 0x0000ffff03037812 */ /* 0x000fe400078ec0ff */
[----:B------:R-:W-:Y:S02]  /*0380*/  LOP3.LUT R6, R6, 0xffff, RZ, 0xc0, !PT ;  /* 0x0000ffff06067812 */ /* 0x000fe400078ec0ff */
[----:B------:R-:W-:Y:S01]  /*0390*/  IADD3 R14, PT, PT, R14, R15, RZ ;  /* 0x0000000f0e0e7210 */ /* 0x000fe20007ffe0ff */
[----:B------:R-:W-:-:S02]  /*03a0*/  IMAD R3, R3, 0x667, RZ ;  /* 0x0000066703037824 */ /* 0x000fc400078e02ff */
[----:B------:R-:W-:Y:S02]  /*03b0*/  IMAD R9, R6, 0x667, RZ ;  /* 0x0000066706097824 */ /* 0x000fe400078e02ff */
[----:B------:R-:W0:Y:S01]  /*03c0*/  @!P2 LDC.64 R6, c[0x0][0x388] ;  /* 0x0000e200ff06ab82 */ /* 0x000e220000000a00 */
[----:B------:R-:W-:Y:S02]  /*03d0*/  SHF.R.U32.HI R3, RZ, 0x10, R3 ;  /* 0x00000010ff037819 */ /* 0x000fe40000011603 */
[----:B------:R-:W-:Y:S02]  /*03e0*/  SHF.R.U32.HI R9, RZ, 0x10, R9 ;  /* 0x00000010ff097819 */ /* 0x000fe40000011609 */
[----:B------:R-:W-:Y:S02]  /*03f0*/  PRMT R12, R3, 0x9910, RZ ;  /* 0x00009910030c7816 */ /* 0x000fe400000000ff */
[----:B------:R-:W-:Y:S01]  /*0400*/  PRMT R13, R9, 0x9910, RZ ;  /* 0x00009910090d7816 */ /* 0x000fe200000000ff */
[----:B------:R-:W1:Y:S02]  /*0410*/  @!P1 LDC.64 R2, c[0x0][0x388] ;  /* 0x0000e200ff029b82 */ /* 0x000e640000000a00 */
[----:B------:R-:W-:-:S02]  /*0420*/  IMAD R12, R12, 0x28, RZ ;  /* 0x000000280c0c7824 */ /* 0x000fc400078e02ff */
[----:B------:R-:W-:-:S03]  /*0430*/  IMAD R13, R13, 0x28, RZ ;  /* 0x000000280d0d7824 */ /* 0x000fc600078e02ff */
[----:B------:R-:W-:Y:S01]  /*0440*/  LOP3.LUT R11, R12, 0xffff, RZ, 0xc0, !PT ;  /* 0x0000ffff0c0b7812 */ /* 0x000fe200078ec0ff */
[----:B------:R-:W4:Y:S01]  /*0450*/  @!P0 LDC.64 R8, c[0x0][0x388] ;  /* 0x0000e200ff088b82 */ /* 0x000f220000000a00 */
[----:B------:R-:W-:Y:S02]  /*0460*/  LOP3.LUT R15, R13, 0xffff, RZ, 0xc0, !PT ;  /* 0x0000ffff0d0f7812 */ /* 0x000fe400078ec0ff */
[C---:B------:R-:W-:Y:S02]  /*0470*/  IADD3 R11, P3, PT, R0.reuse, R11, RZ ;  /* 0x0000000b000b7210 */ /* 0x040fe40007f7e0ff */
[----:B------:R-:W-:Y:S02]  /*0480*/  IADD3 R15, P4, PT, R0, R15, RZ ;  /* 0x0000000f000f7210 */ /* 0x000fe40007f9e0ff */
[----:B------:R-:W-:Y:S02]  /*0490*/  LOP3.LUT R13, R10, 0xffff, RZ, 0xc0, !PT ;  /* 0x0000ffff0a0d7812 */ /* 0x000fe400078ec0ff */
[----:B------:R-:W-:-:S02]  /*04a0*/  IADD3.X R12, PT, PT, RZ, RZ, RZ, P3, !PT ;  /* 0x000000ffff0c7210 */ /* 0x000fc40001ffe4ff */
[----:B------:R-:W-:Y:S01]  /*04b0*/  @!P1 IADD3 R10, P5, PT, R11, UR5, RZ ;  /* 0x000000050b0a9c10 */ /* 0x000fe2000ffbe0ff */
[----:B------:R-:W-:Y:S01]  /*04c0*/  IMAD R11, R17, 0x14, R14 ;  /* 0x00000014110b7824 */ /* 0x000fe200078e020e */
[----:B------:R-:W-:Y:S02]  /*04d0*/  @!P0 IADD3 R15, P3, PT, R15, UR5, RZ ;  /* 0x000000050f0f8c10 */ /* 0x000fe4000ff7e0ff */
[----:B------:R-:W-:Y:S01]  /*04e0*/  IADD3.X R46, PT, PT, RZ, RZ, RZ, P4, !PT ;  /* 0x000000ffff2e7210 */ /* 0x000fe200027fe4ff */
[----:B---3--:R-:W-:Y:S01]  /*04f0*/  IMAD.WIDE.U32 R4, R11, 0x4, R4 ;  /* 0x000000040b047825 */ /* 0x008fe200078e0004 */
[----:B------:R-:W-:Y:S02]  /*0500*/  @!P2 IADD3 R13, PT, PT, R13, UR5, RZ ;  /* 0x000000050d0dac10 */ /* 0x000fe4000fffe0ff */
[----:B------:R-:W-:Y:S02]  /*0510*/  @!P1 IADD3.X R12, PT, PT, RZ, R12, RZ, P5, !PT ;  /* 0x0000000cff0c9210 */ /* 0x000fe40002ffe4ff */
[----:B------:R-:W-:Y:S01]  /*0520*/  @!P0 IADD3.X R46, PT, PT, RZ, R46, RZ, P3, !PT ;  /* 0x0000002eff2e8210 */ /* 0x000fe20001ffe4ff */
[----:B0-----:R-:W-:Y:S01]  /*0530*/  @!P2 IMAD.WIDE.U32 R6, R13, 0x4, R6 ;  /* 0x000000040d06a825 */ /* 0x001fe200078e0006 */
[----:B-1----:R-:W-:Y:S01]  /*0540*/  @!P1 LEA R2, P5, R10, R2, 0x2 ;  /* 0x000000020a029211 */ /* 0x002fe200078a10ff */
[----:B------:R-:W3:Y:S01]  /*0550*/  LDG.E.CONSTANT R14, desc[UR10][R4.64+0x5dc0] ;  /* 0x005dc00a040e7981 */ /* 0x000ee2000c1e9900 */
[----:B----4-:R-:W-:-:S02]  /*0560*/  @!P0 LEA R8, P3, R15, R8, 0x2 ;  /* 0x000000080f088211 */ /* 0x010fc400078610ff */
[----:B------:R-:W-:Y:S01]  /*0570*/  @!P1 LEA.HI.X R3, R10, R3, R12, 0x2, P5 ;  /* 0x000000030a039211 */ /* 0x000fe200028f140c */
[----:B------:R-:W4:Y:S01]  /*0580*/  LDG.E.CONSTANT R16, desc[UR10][R4.64+0x8ca0] ;  /* 0x008ca00a04107981 */ /* 0x000f22000c1e9900 */
[----:B------:R-:W-:-:S03]  /*0590*/  @!P0 LEA.HI.X R9, R15, R9, R46, 0x2, P3 ;  /* 0x000000090f098211 */ /* 0x000fc600018f142e */
[----:B------:R-:W5:Y:S04]  /*05a0*/  LDG.E.CONSTANT R10, desc[UR10][R4.64] ;  /* 0x0000000a040a7981 */ /* 0x000f68000c1e9900 */
[----:B------:R-:W2:Y:S04]  /*05b0*/  LDG.E.CONSTANT R12, desc[UR10][R4.64+0x2ee0] ;  /* 0x002ee00a040c7981 */ /* 0x000ea8000c1e9900 */
        /* <DEDUP_REMOVED lines=26> */
[----:B------:R-:W2:Y:S04]  /*0760*/  @!P2 LDG.E.CONSTANT R7, desc[UR10][R6.64] ;  /* 0x0000000a0607a981 */ /* 0x000ea8000c1e9900 */
[----:B------:R0:W2:Y:S04]  /*0770*/  @!P1 LDG.E.CONSTANT R3, desc[UR10][R2.64+0x4b0] ;  /* 0x0004b00a02039981 */ /* 0x0000a8000c1e9900 */
[----:B------:R-:W2:Y:S01]  /*0780*/  @!P0 LDG.E.CONSTANT R9, desc[UR10][R8.64+0x960] ;  /* 0x0009600a08098981 */ /* 0x000ea2000c1e9900 */
[----:B------:R-:W1:Y:S01]  /*0790*/  S2UR UR6, SR_CgaCtaId ;  /* 0x00000000000679c3 */ /* 0x000e620000008800 */
[----:B------:R-:W-:-:S02]  /*07a0*/  UMOV UR5, 0x400 ;  /* 0x0000040000057882 */ /* 0x000fc40000000000 */
[----:B-1----:R-:W-:Y:S02]  /*07b0*/  ULEA UR8, UR6, UR5, 0x18 ;  /* 0x0000000506087291 */ /* 0x002fe4000f8ec0ff */
[----:B------:R-:W-:-:S04]  /*07c0*/  UIADD3 UR5, UPT, UPT, UR5, 0x8ca0, URZ ;  /* 0x00008ca005057890 */ /* 0x000fc8000fffe0ff */
[----:B------:R-:W-:Y:S01]  /*07d0*/  ULEA UR5, UR6, UR5, 0x18 ;  /* 0x0000000506057291 */ /* 0x000fe2000f8ec0ff */
[----:B------:R-:W-:-:S05]  /*07e0*/  LEA R11, R0, UR8, 0x2 ;  /* 0x00000008000b7c11 */ /* 0x000fca000f8e10ff */
[----:B0-----:R-:W-:Y:S01]  /*07f0*/  LEA R2, R0, UR5, 0x2 ;  /* 0x0000000500027c11 */ /* 0x001fe2000f8e10ff */
[----:B------:R-:W-:Y:S01]  /*0800*/  UIADD3 UR4, UPT, UPT, UR4, 0x1, URZ ;  /* 0x0000000104047890 */ /* 0x000fe2000fffe0ff */
[----:B------:R-:W-:-:S03]  /*0810*/  UMOV UR5, URZ ;  /* 0x000000ff00057c82 */ /* 0x000fc60008000000 */
[----:B------:R-:W-:Y:S01]  /*0820*/  UISETP.NE.AND UP2, UPT, UR4, 0xa, UPT ;  /* 0x0000000a0400788c */ /* 0x000fe2000bf45270 */
[----:B---3--:R0:W-:Y:S04]  /*0830*/  STS [R11+0x960], R14 ;  /* 0x0009600e0b007388 */ /* 0x0081e80000000800 */
[----:B----4-:R0:W-:Y:S04]  /*0840*/  STS [R11+0xe10], R16 ;  /* 0x000e10100b007388 */ /* 0x0101e80000000800 */
[----:B-----5:R0:W-:Y:S04]  /*0850*/  STS [R11], R10 ;  /* 0x0000000a0b007388 */ /* 0x0201e80000000800 */
[----:B--2---:R0:W-:Y:S04]  /*0860*/  STS [R11+0x4b0], R12 ;  /* 0x0004b00c0b007388 */ /* 0x0041e80000000800 */
[----:B------:R0:W-:Y:S04]  /*0870*/  STS [R11+0x12c0], R18 ;  /* 0x0012c0120b007388 */ /* 0x0001e80000000800 */
        /* <DEDUP_REMOVED lines=25> */
[----:B------:R0:W-:Y:S04]  /*0a10*/  @!P2 STS [R2], R7 ;  /* 0x000000070200a388 */ /* 0x0001e80000000800 */
[----:B------:R0:W-:Y:S04]  /*0a20*/  @!P1 STS [R2+0x4b0], R3 ;  /* 0x0004b00302009388 */ /* 0x0001e80000000800 */
[----:B------:R0:W-:Y:S01]  /*0a30*/  @!P0 STS [R2+0x960], R9 ;  /* 0x0009600902008388 */ /* 0x0001e20000000800 */
[----:B------:R-:W-:Y:S06]  /*0a40*/  BAR.SYNC.DEFER_BLOCKING 0x0 ;  /* 0x0000000000007b1d */ /* 0x000fec0000010000 */
.L_x_1:
[----:B-1----:R-:W1:Y:S01]  /*0a50*/  S2UR UR9, SR_CgaCtaId ;  /* 0x00000000000979c3 */ /* 0x002e620000008800 */
[----:B0-----:R-:W-:Y:S01]  /*0a60*/  LOP3.LUT R2, R0, 0x3, RZ, 0xc0, !PT ;  /* 0x0000000300027812 */ /* 0x001fe200078ec0ff */
[----:B------:R-:W-:Y:S01]  /*0a70*/  UMOV UR6, 0x400 ;  /* 0x0000040000067882 */ /* 0x000fe20000000000 */
[----:B------:R-:W-:Y:S01]  /*0a80*/  MOV R3, UR5 ;  /* 0x0000000500037c02 */ /* 0x000fe20008000f00 */
[----:B------:R-:W-:Y:S01]  /*0a90*/  UIADD3 UR6, UPT, UPT, UR6, 0x8ca0, URZ ;  /* 0x00008ca006067890 */ /* 0x000fe2000fffe0ff */
[----:B------:R-:W-:Y:S02]  /*0aa0*/  HFMA2 R55, -RZ, RZ, 0, 7.152557373046875e-07 ;  /* 0x0000000cff377431 */ /* 0x000fe400000001ff */
[----:B------:R-:W-:Y:S01]  /*0ab0*/  IMAD R2, R2, 0xa, RZ ;  /* 0x0000000a02027824 */ /* 0x000fe200078e02ff */
[----:B------:R-:W-:Y:S01]  /*0ac0*/  SHF.R.U32.HI R52, RZ, 0x2, R0 ;  /* 0x00000002ff347819 */ /* 0x000fe20000011600 */
[----:B------:R-:W-:Y:S02]  /*0ad0*/  UPLOP3.LUT UP0, UPT, UPT, UPT, UPT, 0x80, 0x8 ;  /* 0x000000000008789c */ /* 0x000fe40003f0f070 */
[----:B------:R-:W-:-:S02]  /*0ae0*/  IMAD R2, R3, 0xc8, R2 ;  /* 0x000000c803027824 */ /* 0x000fc400078e0202 */
[----:B------:R-:W-:Y:S01]  /*0af0*/  IMAD R52, R52, R55, UR5 ;  /* 0x0000000534347e24 */ /* 0x000fe2000f8e0237 */
[----:B------:R-:W-:-:S04]  /*0b00*/  UIADD3 UR5, UPT, UPT, UR5, 0x1, URZ ;  /* 0x0000000105057890 */ /* 0x000fc8000fffe0ff */
[----:B------:R-:W-:Y:S02]  /*0b10*/  UISETP.NE.AND UP3, UPT, UR5, 0x4, UPT ;  /* 0x000000040500788c */ /* 0x000fe4000bf65270 */
[----:B-1----:R-:W-:-:S06]  /*0b20*/  ULEA UR6, UR9, UR6, 0x18 ;  /* 0x0000000609067291 */ /* 0x002fcc000f8ec0ff */
[----:B------:R-:W-:Y:S01]  /*0b30*/  LEA R53, R2, UR6, 0x2 ;  /* 0x0000000602357c11 */ /* 0x000fe2000f8e10ff */
[----:B------:R-:W-:-:S04]  /*0b40*/  UMOV UR6, URZ ;  /* 0x000000ff00067c82 */ /* 0x000fc80008000000 */
[----:B------:R0:W1:Y:S04]  /*0b50*/  LDS.64 R2, [R53] ;  /* 0x0000000035027984 */ /* 0x0000680000000a00 */
[----:B------:R0:W2:Y:S04]  /*0b60*/  LDS.64 R4, [R53+0x8] ;  /* 0x0000080035047984 */ /* 0x0000a80000000a00 */
[----:B------:R0:W3:Y:S04]  /*0b70*/  LDS.64 R6, [R53+0x10] ;  /* 0x0000100035067984 */ /* 0x0000e80000000a00 */
[----:B------:R0:W4:Y:S04]  /*0b80*/  LDS.64 R8, [R53+0x18] ;  /* 0x0000180035087984 */ /* 0x0001280000000a00 */
[----:B------:R0:W0:Y:S04]  /*0b90*/  LDS.64 R10, [R53+0x20] ;  /* 0x00002000350a7984 */ /* 0x0000280000000a00 */
        /* <DEDUP_REMOVED lines=19> */
[----:B-1234-:R0:W0:Y:S02]  /*0cd0*/  LDS.64 R50, [R53+0x2a0] ;  /* 0x0002a00035327984 */ /* 0x01e0240000000a00 */
.L_x_0:
[----:B------:R-:W-:-:S04]  /*0ce0*/  UIMAD UR8, UR6, 0x1e, URZ ;  /* 0x0000001e060878a4 */ /* 0x000fc8000f8e02ff */
[----:B------:R-:W-:-:S09]  /*0cf0*/  ULEA UR8, UR8, UR12, 0x2 ;  /* 0x0000000c08087291 */ /* 0x000fd2000f8e10ff */
[----:B------:R-:W2:Y:S04]  /*0d00*/  LDL.64 R62, [UR8] ;  /* 0x00000008ff3e7983 */ /* 0x000ea80008100a00 */
[----:B-1----:R-:W3:Y:S04]  /*0d10*/  LDL.64 R54, [UR8+0x8] ;  /* 0x00000808ff367983 */ /* 0x002ee80008100a00 */
[----:B------:R-:W4:Y:S04]  /*0d20*/  LDL.64 R58, [UR8+0x10] ;  /* 0x00001008ff3a7983 */ /* 0x000f280008100a00 */
[----:B------:R-:W5:Y:S04]  /*0d30*/  LDL.64 R60, [UR8+0x18] ;  /* 0x00001808ff3c7983 */ /* 0x000f680008100a00 */
[----:B------:R-:W5:Y:S01]  /*0d40*/  LDL.64 R56, [UR8+0x20] ;  /* 0x00002008ff387983 */ /* 0x000f620008100a00 */
[----:B0-----:R-:W-:Y:S01]  /*0d50*/  MOV R53, UR6 ;  /* 0x0000000600357c02 */ /* 0x001fe20008000f00 */
[----:B------:R-:W-:-:S02]  /*0d60*/  UMOV UR6, 0x400 ;  /* 0x0000040000067882 */ /* 0x000fc40000000000 */
[----:B------:R-:W-:Y:S02]  /*0d70*/  ULEA UR6, UR9, UR6, 0x18 ;  /* 0x0000000609067291 */ /* 0x000fe4000f8ec0ff */
[----:B------:R-:W-:-:S05]  /*0d80*/  IMAD R53, R53, 0x384, R52 ;  /* 0x0000038435357824 */ /* 0x000fca00078e0234 */
[----:B------:R-:W-:-:S04]  /*0d90*/  LEA R53, R53, R53, 0x2 ;  /* 0x0000003535357211 */ /* 0x000fc800078e10ff */
[----:B------:R-:W-:-:S05]  /*0da0*/  LEA R53, R53, UR6, 0x2 ;  /* 0x0000000635357c11 */ /* 0x000fca000f8e10ff */
[----:B------:R-:W2:Y:S04]  /*0db0*/  LDS R64, [R53] ;  /* 0x0000000035407984 */ /* 0x000ea80000000800 */
[----:B------:R-:W-:Y:S01]  /*0dc0*/  LDS R69, [R53+0x10] ;  /* 0x0000100035457984 */ /* 0x000fe20000000800 */
[-C--:B--2---:R-:W-:Y:S01]  /*0dd0*/  FFMA R65, R2, R64.reuse, R62 ;  /* 0x0000004002417223 */ /* 0x084fe2000000003e */
[-C--:B------:R-:W-:Y:S02]  /*0de0*/  FFMA R62, R3, R64.reuse, R63 ;  /* 0x00000040033e7223 */ /* 0x080fe4000000003f */
[----:B------:R-:W0:Y:S01]  /*0df0*/  LDS R63, [R53+0x4] ;  /* 0x00000400353f7984 */ /* 0x000e220000000800 */
[-C--:B---3--:R-:W-:Y:S01]  /*0e00*/  FFMA R67, R4, R64.reuse, R54 ;  /* 0x0000004004437223 */ /* 0x088fe20000000036 */
[-C--:B------:R-:W-:Y:S01]  /*0e10*/  FFMA R54, R5, R64.reuse, R55 ;  /* 0x0000004005367223 */ /* 0x080fe20000000037 */
[-C--:B----4-:R-:W-:Y:S01]  /*0e20*/  FFMA R55, R6, R64.reuse, R58 ;  /* 0x0000004006377223 */ /* 0x090fe2000000003a */
[-C--:B------:R-:W-:Y:S01]  /*0e30*/  FFMA R58, R7, R64.reuse, R59 ;  /* 0x00000040073a7223 */ /* 0x080fe2000000003b */
[-C--:B-----5:R-:W-:Y:S01]  /*0e40*/  FFMA R59, R8, R64.reuse, R60 ;  /* 0x00000040083b7223 */ /* 0x0a0fe2000000003c */
[-C--:B------:R-:W-:Y:S01]  /*0e50*/  FFMA R60, R9, R64.reuse, R61 ;  /* 0x00000040093c7223 */ /* 0x080fe2000000003d */
[-C--:B------:R-:W-:Y:S01]  /*0e60*/  FFMA R61, R10, R64.reuse, R56 ;  /* 0x000000400a3d7223 */ /* 0x080fe20000000038 */
[----:B------:R-:W-:Y:S01]  /*0e70*/  FFMA R64, R11, R64, R57 ;  /* 0x000000400b407223 */ /* 0x000fe20000000039 */
[----:B------:R-:W1:Y:S03]  /*0e80*/  LDS R56, [R53+0x8] ;  /* 0x0000080035387984 */ /* 0x000e660000000800 */
[-C--:B0-----:R-:W-:Y:S01]  /*0e90*/  FFMA R64, R21, R63.reuse, R64 ;  /* 0x0000003f15407223 */ /* 0x081fe20000000040 */
[-C--:B------:R-:W-:Y:S01]  /*0ea0*/  FFMA R62, R13, R63.reuse, R62 ;  /* 0x0000003f0d3e7223 */ /* 0x080fe2000000003e */
[-C--:B------:R-:W-:Y:S01]  /*0eb0*/  FFMA R67, R14, R63.reuse, R67 ;  /* 0x0000003f0e437223 */ /* 0x080fe20000000043 */
[-C--:B------:R-:W-:Y:S01]  /*0ec0*/  FFMA R54, R15, R63.reuse, R54 ;  /* 0x0000003f0f367223 */ /* 0x080fe20000000036 */
[-C--:B------:R-:W-:Y:S01]  /*0ed0*/  FFMA R55, R16, R63.reuse, R55 ;  /* 0x0000003f10377223 */ /* 0x080fe20000000037 */
[-C--:B------:R-:W-:Y:S01]  /*0ee0*/  FFMA R59, R18, R63.reuse, R59 ;  /* 0x0000003f123b7223 */ /* 0x080fe2000000003b */
[-C--:B------:R-:W-:Y:S01]  /*0ef0*/  FFMA R60, R19, R63.reuse, R60 ;  /* 0x0000003f133c7223 */ /* 0x080fe2000000003c */
[-C--:B------:R-:W-:Y:S01]  /*0f00*/  FFMA R65, R12, R63.reuse, R65 ;  /* 0x0000003f0c417223 */ /* 0x080fe20000000041 */
[-C--:B------:R-:W-:Y:S01]  /*0f10*/  FFMA R58, R17, R63.reuse, R58 ;  /* 0x0000003f113a7223 */ /* 0x080fe2000000003a */
[----:B------:R-:W-:Y:S01]  /*0f20*/  FFMA R61, R20, R63, R61 ;  /* 0x0000003f143d7223 */ /* 0x000fe2000000003d */
[-C--:B-1----:R-:W-:Y:S01]  /*0f30*/  FFMA R66, R31, R56.reuse, R64 ;  /* 0x000000381f427223 */ /* 0x082fe20000000040 */
[-C--:B------:R-:W-:Y:S01]  /*0f40*/  FFMA R62, R23, R56.reuse, R62 ;  /* 0x00000038173e7223 */ /* 0x080fe2000000003e */
[----:B------:R-:W0:Y:S01]  /*0f50*/  LDS R64, [R53+0xc] ;  /* 0x00000c0035407984 */ /* 0x000e220000000800 */
        /* <DEDUP_REMOVED lines=19> */
[-C--:B------:R-:W-:Y:S01]  /*1090*/  FFMA R62, R44, R69.reuse, R67 ;  /* 0x000000452c3e7223 */ /* 0x080fe20000000043 */
[-C--:B------:R-:W-:Y:S01]  /*10a0*/  FFMA R63, R45, R69.reuse, R54 ;  /* 0x000000452d3f7223 */ /* 0x080fe20000000036 */
[-C--:B------:R-:W-:Y:S01]  /*10b0*/  FFMA R66, R46, R69.reuse, R55 ;  /* 0x000000452e427223 */ /* 0x080fe20000000037 */
[-C--:B------:R-:W-:Y:S01]  /*10c0*/  FFMA R54, R48, R69.reuse, R59 ;  /* 0x0000004530367223 */ /* 0x080fe2000000003b */
[-C--:B------:R-:W-:Y:S01]  /*10d0*/  FFMA R55, R49, R69.reuse, R60 ;  /* 0x0000004531377223 */ /* 0x080fe2000000003c */
[-C--:B------:R-:W-:Y:S01]  /*10e0*/  FFMA R56, R42, R69.reuse, R65 ;  /* 0x000000452a387223 */ /* 0x080fe20000000041 */
[----:B------:R0:W-:Y:S01]  /*10f0*/  STL.64 [UR8+0x8], R62 ;  /* 0x0000083eff007987 */ /* 0x0001e20008100a08 */
[----:B------:R-:W-:-:S03]  /*1100*/  FFMA R67, R47, R69, R58 ;  /* 0x000000452f437223 */ /* 0x000fc6000000003a */
[----:B------:R1:W-:Y:S01]  /*1110*/  STL.64 [UR8+0x18], R54 ;  /* 0x00001836ff007987 */ /* 0x0003e20008100a08 */
[----:B------:R-:W-:-:S03]  /*1120*/  FFMA R68, R50, R69, R61 ;  /* 0x0000004532447223 */ /* 0x000fc6000000003d */
[----:B------:R-:W2:Y:S04]  /*1130*/  LDL.64 R58, [UR8+0x38] ;  /* 0x00003808ff3a7983 */ /* 0x000ea80008100a00 */
[----:B0-----:R-:W3:Y:S04]  /*1140*/  LDL.64 R62, [UR8+0x28] ;  /* 0x00002808ff3e7983 */ /* 0x001ee80008100a00 */
[----:B-1----:R-:W4:Y:S04]  /*1150*/  LDL.64 R54, [UR8+0x30] ;  /* 0x00003008ff367983 */ /* 0x002f280008100a00 */
[----:B------:R-:W5:Y:S04]  /*1160*/  LDL.64 R60, [UR8+0x40] ;  /* 0x00004008ff3c7983 */ /* 0x000f680008100a00 */
[----:B------:R0:W-:Y:S04]  /*1170*/  STL.64 [UR8], R56 ;  /* 0x00000038ff007987 */ /* 0x0001e80008100a08 */
[----:B------:R-:W-:Y:S01]  /*1180*/  STL.64 [UR8+0x10], R66 ;  /* 0x00001042ff007987 */ /* 0x000fe20008100a08 */
[----:B------:R-:W-:-:S03]  /*1190*/  FFMA R69, R51, R69, R64 ;  /* 0x0000004533457223 */ /* 0x000fc60000000040 */
[----:B------:R-:W3:Y:S04]  /*11a0*/  LDS R64, [R53+0x50] ;  /* 0x0000500035407984 */ /* 0x000ee80000000800 */
[----:B0-----:R-:W5:Y:S04]  /*11b0*/  LDL.64 R56, [UR8+0x48] ;  /* 0x00004808ff387983 */ /* 0x001f680008100a00 */
[----:B------:R-:W-:Y:S04]  /*11c0*/  LDS R67, [R53+0x5c] ;  /* 0x00005c0035437984 */ /* 0x000fe80000000800 */
[----:B------:R-:W-:Y:S01]  /*11d0*/  STL.64 [UR8+0x20], R68 ;  /* 0x00002044ff007987 */ /* 0x000fe20008100a08 */
[-C--:B---3--:R-:W-:Y:S01]  /*11e0*/  FFMA R66, R3, R64.reuse, R63 ;  /* 0x0000004003427223 */ /* 0x088fe2000000003f */
[----:B------:R-:W-:-:S02]  /*11f0*/  FFMA R65, R2, R64, R62 ;  /* 0x0000004002417223 */ /* 0x000fc4000000003e */
[----:B------:R-:W0:Y:S01]  /*1200*/  LDS R62, [R53+0x54] ;  /* 0x00005400353e7984 */ /* 0x000e220000000800 */
[-C--:B----4-:R-:W-:Y:S01]  /*1210*/  FFMA R63, R4, R64.reuse, R54 ;  /* 0x00000040043f7223 */ /* 0x090fe20000000036 */
[-C--:B------:R-:W-:Y:S01]  /*1220*/  FFMA R54, R5, R64.reuse, R55 ;  /* 0x0000004005367223 */ /* 0x080fe20000000037 */
[-C--:B--2---:R-:W-:Y:S01]  /*1230*/  FFMA R55, R6, R64.reuse, R58 ;  /* 0x0000004006377223 */ /* 0x084fe2000000003a */
[-C--:B------:R-:W-:Y:S01]  /*1240*/  FFMA R58, R7, R64.reuse, R59 ;  /* 0x00000040073a7223 */ /* 0x080fe2000000003b */
[-C--:B-----5:R-:W-:Y:S01]  /*1250*/  FFMA R59, R8, R64.reuse, R60 ;  /* 0x00000040083b7223 */ /* 0x0a0fe2000000003c */
[-C--:B------:R-:W-:Y:S01]  /*1260*/  FFMA R60, R9, R64.reuse, R61 ;  /* 0x00000040093c7223 */ /* 0x080fe2000000003d */
[-C--:B------:R-:W-:Y:S02]  /*1270*/  FFMA R61, R10, R64.reuse, R56 ;  /* 0x000000400a3d7223 */ /* 0x080fe40000000038 */
[----:B------:R-:W1:Y:S01]  /*1280*/  LDS R56, [R53+0x58] ;  /* 0x0000580035387984 */ /* 0x000e620000000800 */
        /* <DEDUP_REMOVED lines=11> */
[----:B-1----:R-:W-:-:S02]  /*1340*/  FFMA R62, R27, R56, R58 ;  /* 0x000000381b3e7223 */ /* 0x002fc4000000003a */
        /* <DEDUP_REMOVED lines=18> */
[-C--:B------:R-:W-:Y:S01]  /*1470*/  FFMA R68, R41, R67.reuse, R68 ;  /* 0x0000004329447223 */ /* 0x080fe20000000044 */
[-C--:B0-----:R-:W-:Y:S01]  /*1480*/  FFMA R56, R42, R58.reuse, R65 ;  /* 0x0000003a2a387223 */ /* 0x081fe20000000041 */
[-C--:B------:R-:W-:Y:S01]  /*1490*/  FFMA R57, R43, R58.reuse, R66 ;  /* 0x0000003a2b397223 */ /* 0x080fe20000000042 */
[-C--:B------:R-:W-:Y:S01]  /*14a0*/  FFMA R65, R45, R58.reuse, R54 ;  /* 0x0000003a2d417223 */ /* 0x080fe20000000036 */
[-C--:B------:R-:W-:Y:S01]  /*14b0*/  FFMA R54, R46, R58.reuse, R55 ;  /* 0x0000003a2e367223 */ /* 0x080fe20000000037 */
[-C--:B------:R-:W-:Y:S01]  /*14c0*/  FFMA R55, R47, R58.reuse, R62 ;  /* 0x0000003a2f377223 */ /* 0x080fe2000000003e */
[-C--:B------:R-:W-:Y:S01]  /*14d0*/  FFMA R64, R44, R58.reuse, R63 ;  /* 0x0000003a2c407223 */ /* 0x080fe2000000003f */
[----:B------:R0:W-:Y:S04]  /*14e0*/  STL.64 [UR8+0x28], R56 ;  /* 0x00002838ff007987 */ /* 0x0001e80008100a08 */
[----:B------:R-:W2:Y:S04]  /*14f0*/  LDL.64 R62, [UR8+0x50] ;  /* 0x00005008ff3e7983 */ /* 0x000ea80008100a00 */
[----:B------:R-:W-:Y:S01]  /*1500*/  LDS R66, [R53+0xa4] ;  /* 0x0000a40035427984 */ /* 0x000fe20000000800 */
[-C--:B0-----:R-:W-:Y:S01]  /*1510*/  FFMA R56, R48, R58.reuse, R59 ;  /* 0x0000003a30387223 */ /* 0x081fe2000000003b */
[----:B------:R-:W-:Y:S01]  /*1520*/  FFMA R59, R40, R67, R61 ;  /* 0x00000043283b7223 */ /* 0x000fe2000000003d */
[-C--:B------:R-:W-:Y:S01]  /*1530*/  FFMA R57, R49, R58.reuse, R60 ;  /* 0x0000003a31397223 */ /* 0x080fe2000000003c */
[----:B------:R0:W-:Y:S04]  /*1540*/  STL.64 [UR8+0x38], R54 ;  /* 0x00003836ff007987 */ /* 0x0001e80008100a08 */
[----:B------:R-:W3:Y:S04]  /*1550*/  LDL.64 R60, [UR8+0x58] ;  /* 0x00005808ff3c7983 */ /* 0x000ee80008100a00 */
[----:B------:R1:W-:Y:S04]  /*1560*/  STL.64 [UR8+0x30], R64 ;  /* 0x00003040ff007987 */ /* 0x0003e80008100a08 */
[----:B0-----:R-:W4:Y:S04]  /*1570*/  LDL.64 R54, [UR8+0x60] ;  /* 0x00006008ff367983 */ /* 0x001f280008100a00 */
[----:B------:R0:W-:Y:S01]  /*1580*/  STL.64 [UR8+0x40], R56 ;  /* 0x00004038ff007987 */ /* 0x0001e20008100a08 */
[-C--:B-1----:R-:W-:Y:S01]  /*1590*/  FFMA R64, R50, R58.reuse, R59 ;  /* 0x0000003a32407223 */ /* 0x082fe2000000003b */
[----:B------:R-:W-:-:S02]  /*15a0*/  FFMA R65, R51, R58, R68 ;  /* 0x0000003a33417223 */ /* 0x000fc40000000044 */
[----:B------:R-:W2:Y:S04]  /*15b0*/  LDS R67, [R53+0xa0] ;  /* 0x0000a00035437984 */ /* 0x000ea80000000800 */
[----:B------:R-:W5:Y:S04]  /*15c0*/  LDL.64 R58, [UR8+0x68] ;  /* 0x00006808ff3a7983 */ /* 0x000f680008100a00 */
[----:B0-----:R-:W5:Y:S04]  /*15d0*/  LDL.64 R56, [UR8+0x70] ;  /* 0x00007008ff387983 */ /* 0x001f680008100a00 */
[----:B------:R0:W-:Y:S04]  /*15e0*/  STL.64 [UR8+0x48], R64 ;  /* 0x00004840ff007987 */ /* 0x0001e80008100a08 */
[----:B------:R-:W-:Y:S01]  /*15f0*/  LDS R65, [R53+0xac] ;  /* 0x0000ac0035417984 */ /* 0x000fe20000000800 */
[----:B------:R-:W-:-:S02]  /*1600*/  UPLOP3.LUT UP1, UPT, UPT, UPT, UP0, 0x80, 0x8 ;  /* 0x000000000008789c */ /* 0x000fc40003f2f000 */
[----:B------:R-:W-:Y:S01]  /*1610*/  UPLOP3.LUT UP0, UPT, UPT, UPT, UPT, 0x40, 0x4 ;  /* 0x000000000004789c */ /* 0x000fe20003f0e870 */
[----:B------:R-:W-:Y:S01]  /*1620*/  UMOV UR6, 0x1 ;  /* 0x0000000100067882 */ /* 0x000fe20000000000 */
[-C--:B--2---:R-:W-:Y:S01]  /*1630*/  FFMA R69, R2, R67.reuse, R62 ;  /* 0x0000004302457223 */ /* 0x084fe2000000003e */
[-C--:B------:R-:W-:Y:S01]  /*1640*/  FFMA R62, R3, R67.reuse, R63 ;  /* 0x00000043033e7223 */ /* 0x080fe2000000003f */
[-C--:B---3--:R-:W-:Y:S01]  /*1650*/  FFMA R63, R4, R67.reuse, R60 ;  /* 0x00000043043f7223 */ /* 0x088fe2000000003c */
[-C--:B------:R-:W-:Y:S01]  /*1660*/  FFMA R60, R5, R67.reuse, R61 ;  /* 0x00000043053c7223 */ /* 0x080fe2000000003d */
[-C--:B----4-:R-:W-:Y:S01]  /*1670*/  FFMA R61, R6, R67.reuse, R54 ;  /* 0x00000043063d7223 */ /* 0x090fe20000000036 */
[-C--:B------:R-:W-:Y:S01]  /*1680*/  FFMA R54, R7, R67.reuse, R55 ;  /* 0x0000004307367223 */ /* 0x080fe20000000037 */
[-C--:B------:R-:W-:Y:S01]  /*1690*/  FFMA R69, R12, R66.reuse, R69 ;  /* 0x000000420c457223 */ /* 0x080fe20000000045 */
[-C--:B------:R-:W-:Y:S01]  /*16a0*/  FFMA R62, R13, R66.reuse, R62 ;  /* 0x000000420d3e7223 */ /* 0x080fe2000000003e */
[-C--:B------:R-:W-:Y:S01]  /*16b0*/  FFMA R63, R14, R66.reuse, R63 ;  /* 0x000000420e3f7223 */ /* 0x080fe2000000003f */
[-C--:B------:R-:W-:Y:S01]  /*16c0*/  FFMA R60, R15, R66.reuse, R60 ;  /* 0x000000420f3c7223 */ /* 0x080fe2000000003c */
[-C--:B-----5:R-:W-:Y:S01]  /*16d0*/  FFMA R55, R8, R67.reuse, R58 ;  /* 0x0000004308377223 */ /* 0x0a0fe2000000003a */
[-C--:B------:R-:W-:Y:S01]  /*16e0*/  FFMA R58, R9, R67.reuse, R59 ;  /* 0x00000043093a7223 */ /* 0x080fe2000000003b */
[-C--:B------:R-:W-:Y:S01]  /*16f0*/  FFMA R59, R10, R67.reuse, R56 ;  /* 0x000000430a3b7223 */ /* 0x080fe20000000038 */
[----:B------:R-:W-:Y:S01]  /*1700*/  FFMA R56, R11, R67, R57 ;  /* 0x000000430b387223 */ /* 0x000fe20000000039 */
[-C--:B------:R-:W-:Y:S01]  /*1710*/  FFMA R61, R16, R66.reuse, R61 ;  /* 0x00000042103d7223 */ /* 0x080fe2000000003d */
[-C--:B0-----:R-:W-:Y:S01]  /*1720*/  FFMA R64, R17, R66.reuse, R54 ;  /* 0x0000004211407223 */ /* 0x081fe20000000036 */
[-C--:B------:R-:W-:Y:S01]  /*1730*/  FFMA R57, R18, R66.reuse, R55 ;  /* 0x0000004212397223 */ /* 0x080fe20000000037 */
[-C--:B------:R-:W-:Y:S01]  /*1740*/  FFMA R58, R19, R66.reuse, R58 ;  /* 0x00000042133a7223 */ /* 0x080fe2000000003a */
[-C--:B------:R-:W-:Y:S01]  /*1750*/  FFMA R59, R20, R66.reuse, R59 ;  /* 0x00000042143b7223 */ /* 0x080fe2000000003b */
[----:B------:R-:W-:Y:S01]  /*1760*/  FFMA R56, R21, R66, R56 ;  /* 0x0000004215387223 */ /* 0x000fe20000000038 */
[----:B------:R-:W-:Y:S04]  /*1770*/  LDS R67, [R53+0xb0] ;  /* 0x0000b00035437984 */ /* 0x000fe80000000800 */
[----:B------:R-:W0:Y:S02]  /*1780*/  LDS R66, [R53+0xa8] ;  /* 0x0000a80035427984 */ /* 0x000e240000000800 */
[-C--:B0-----:R-:W-:Y:S01]  /*1790*/  FFMA R69, R22, R66.reuse, R69 ;  /* 0x0000004216457223 */ /* 0x081fe20000000045 */
[-C--:B------:R-:W-:Y:S01]  /*17a0*/  FFMA R62, R23, R66.reuse, R62 ;  /* 0x00000042173e7223 */ /* 0x080fe2000000003e */
[----:B------:R-:W-:-:S02]  /*17b0*/  FFMA R60, R25, R66, R60 ;  /* 0x00000042193c7223 */ /* 0x000fc4000000003c */
        /* <DEDUP_REMOVED lines=19> */
[----:B------:R0:W-:Y:S01]  /*18f0*/  STL.64 [UR8+0x50], R54 ;  /* 0x00005036ff007987 */ /* 0x0001e20008100a08 */
[-C--:B------:R-:W-:Y:S01]  /*1900*/  FFMA R56, R46, R67.reuse, R61 ;  /* 0x000000432e387223 */ /* 0x080fe2000000003d */
[-C--:B------:R-:W-:Y:S01]  /*1910*/  FFMA R57, R47, R67.reuse, R64 ;  /* 0x000000432f397223 */ /* 0x080fe20000000040 */
[-C--:B------:R-:W-:Y:S01]  /*1920*/  FFMA R58, R48, R67.reuse, R53 ;  /* 0x00000043303a7223 */ /* 0x080fe20000000035 */
[-C--:B------:R-:W-:Y:S01]  /*1930*/  FFMA R59, R49, R67.reuse, R62 ;  /* 0x00000043313b7223 */ /* 0x080fe2000000003e */
[-C--:B------:R-:W-:Y:S01]  /*1940*/  FFMA R61, R51, R67.reuse, R66 ;  /* 0x00000043333d7223 */ /* 0x080fe20000000042 */
[-C--:B0-----:R-:W-:Y:S01]  /*1950*/  FFMA R55, R45, R67.reuse, R60 ;  /* 0x000000432d377223 */ /* 0x081fe2000000003c */
[-C--:B------:R-:W-:Y:S01]  /*1960*/  FFMA R54, R44, R67.reuse, R63 ;  /* 0x000000432c367223 */ /* 0x080fe2000000003f */
[----:B------:R-:W-:Y:S01]  /*1970*/  FFMA R60, R50, R67, R69 ;  /* 0x00000043323c7223 */ /* 0x000fe20000000045 */
[----:B------:R1:W-:Y:S04]  /*1980*/  STL.64 [UR8+0x60], R56 ;  /* 0x00006038ff007987 */ /* 0x0003e80008100a08 */
[----:B------:R1:W-:Y:S04]  /*1990*/  STL.64 [UR8+0x58], R54 ;  /* 0x00005836ff007987 */ /* 0x0003e80008100a08 */
[----:B------:R1:W-:Y:S04]  /*19a0*/  STL.64 [UR8+0x68], R58 ;  /* 0x0000683aff007987 */ /* 0x0003e80008100a08 */
[----:B------:R1:W-:Y:S01]  /*19b0*/  STL.64 [UR8+0x70], R60 ;  /* 0x0000703cff007987 */ /* 0x0003e20008100a08 */
[----:B------:R-:W-:Y:S05]  /*19c0*/  BRA.U UP1, `(.L_x_0) ;  /* 0xfffffff101c47547 */ /* 0x000fea000b83ffff */
[----:B------:R-:W-:Y:S05]  /*19d0*/  BRA.U UP3, `(.L_x_1) ;  /* 0xfffffff1031c7547 */ /* 0x000fea000b83ffff */
[----:B------:R-:W-:Y:S05]  /*19e0*/  BRA.U UP2, `(.L_x_2) ;  /* 0xffffffe502dc7547 */ /* 0x000fea000b83ffff */
[----:B------:R-:W0:Y:S01]  /*19f0*/  S2R R0, SR_CTAID.X ;  /* 0x0000000000007919 */ /* 0x000e220000002500 */
[----:B------:R-:W2:Y:S01]  /*1a00*/  LDC.64 R8, c[0x0][0x398] ;  /* 0x0000e600ff087b82 */ /* 0x000ea20000000a00 */
[----:B------:R-:W-:Y:S01]  /*1a10*/  MOV R5, UR7 ;  /* 0x0000000700057c02 */ /* 0x000fe20008000f00 */
[----:B------:R-:W3:Y:S01]  /*1a20*/  S2R R2, SR_TID.X ;  /* 0x0000000000027919 */ /* 0x000ee20000002100 */
[----:B------:R-:W4:Y:S05]  /*1a30*/  LDL.128 R28, [R1] ;  /* 0x00000000011c7983 */ /* 0x000f2a0000100c00 */
[----:B------:R-:W5:Y:S01]  /*1a40*/  LDC.64 R62, c[0x0][0x3a0] ;  /* 0x0000e800ff3e7b82 */ /* 0x000f620000000a00 */
[----:B------:R-:W4:Y:S04]  /*1a50*/  LDL.128 R24, [R1+0x10] ;  /* 0x0000100001187983 */ /* 0x000f280000100c00 */
[----:B------:R-:W4:Y:S03]  /*1a60*/  LDL.128 R36, [R1+0x20] ;  /* 0x0000200001247983 */ /* 0x000f260000100c00 */
[----:B-1----:R-:W1:Y:S01]  /*1a70*/  LDC.64 R60, c[0x0][0x390] ;  /* 0x0000e400ff3c7b82 */ /* 0x002e620000000a00 */
[----:B------:R-:W4:Y:S01]  /*1a80*/  LDL.128 R12, [R1+0x50] ;  /* 0x00005000010c7983 */ /* 0x000f220000100c00 */
[----:B0-----:R-:W-:-:S04]  /*1a90*/  LOP3.LUT R0, R0, 0x1, RZ, 0xc0, !PT ;  /* 0x0000000100007812 */ /* 0x001fc800078ec0ff */
[----:B------:R-:W-:Y:S02]  /*1aa0*/  ISETP.NE.U32.AND P0, PT, R0, 0x1, PT ;  /* 0x000000010000780c */ /* 0x000fe40003f05070 */
[----:B---3--:R-:W-:Y:S02]  /*1ab0*/  LOP3.LUT R3, R2, 0x3, RZ, 0xc0, !PT ;  /* 0x0000000302037812 */ /* 0x008fe400078ec0ff */
[----:B------:R-:W-:-:S03]  /*1ac0*/  SHF.R.U32.HI R2, RZ, 0x2, R2 ;  /* 0x00000002ff027819 */ /* 0x000fc60000011602 */
[----:B------:R-:W-:-:S05]  /*1ad0*/  IMAD R0, R3, 0xa, RZ ;  /* 0x0000000a03007824 */ /* 0x000fca00078e02ff */
[C---:B------:R-:W-:Y:S02]  /*1ae0*/  IADD3 R3, PT, PT, R0.reuse, 0x28, RZ ;  /* 0x0000002800037810 */ /* 0x040fe40007ffe0ff */
[----:B------:R-:W-:Y:S01]  /*1af0*/  @P0 IADD3 R3, PT, PT, R0, RZ, RZ ;  /* 0x000000ff00030210 */ /* 0x000fe20007ffe0ff */
[----:B------:R-:W-:Y:S02]  /*1b00*/  IMAD R0, R5, 0x96, R2 ;  /* 0x0000009605007824 */ /* 0x000fe400078e0202 */
[----:B------:R-:W3:Y:S02]  /*1b10*/  LDL.128 R4, [R1+0x30] ;  /* 0x0000300001047983 */ /* 0x000ee40000100c00 */
[----:B--2---:R-:W-:-:S04]  /*1b20*/  IMAD.WIDE.U32 R8, R3, 0x4, R8 ;  /* 0x0000000403087825 */ /* 0x004fc800078e0008 */
[----:B------:R-:W-:Y:S01]  /*1b30*/  IMAD R51, R0, 0xf0, R3 ;  /* 0x000000f000337824 */ /* 0x000fe200078e0203 */
[----:B------:R-:W4:Y:S03]  /*1b40*/  LDG.E.CONSTANT R20, desc[UR10][R8.64+0x4] ;  /* 0x0000040a08147981 */ /* 0x000f26000c1e9900 */
[C---:B-----5:R-:W-:Y:S01]  /*1b50*/  IMAD.WIDE.U32 R62, R51.reuse, 0x4, R62 ;  /* 0x00000004333e7825 */ /* 0x060fe200078e003e */
[----:B------:R-:W2:Y:S04]  /*1b60*/  LDG.E.CONSTANT R23, desc[UR10][R8.64] ;  /* 0x0000000a08177981 */ /* 0x000ea8000c1e9900 */
[----:B------:R-:W5:Y:S04]  /*1b70*/  LDG.E.CONSTANT R35, desc[UR10][R62.64+0x4] ;  /* 0x0000040a3e237981 */ /* 0x000f68000c1e9900 */
[----:B------:R-:W3:Y:S04]  /*1b80*/  LDG.E.CONSTANT R21, desc[UR10][R8.64+0x8] ;  /* 0x0000080a08157981 */ /* 0x000ee8000c1e9900 */
        /* <DEDUP_REMOVED lines=17> */
[----:B------:R-:W3:Y:S01]  /*1ca0*/  LDG.E.CONSTANT R47, desc[UR10][R62.64+0x144] ;  /* 0x0001440a3e2f7981 */ /* 0x000ee2000c1e9900 */
[----:B-1----:R-:W-:-:S03]  /*1cb0*/  IMAD.WIDE.U32 R60, R51, 0x4, R60 ;  /* 0x00000004333c7825 */ /* 0x002fc600078e003c */
[----:B------:R-:W3:Y:S04]  /*1cc0*/  LDG.E.CONSTANT R43, desc[UR10][R62.64+0x14c] ;  /* 0x00014c0a3e2b7981 */ /* 0x000ee8000c1e9900 */
[----:B------:R-:W3:Y:S04]  /*1cd0*/  LDL.128 R8, [R1+0x40] ;  /* 0x0000400001087983 */ /* 0x000ee80000100c00 */
        /* <DEDUP_REMOVED lines=11> */
[----:B----4-:R-:W-:Y:S01]  /*1d90*/  FADD R32, R29, R20 ;  /* 0x000000141d207221 */ /* 0x010fe20000000000 */
[----:B--2---:R-:W-:-:S03]  /*1da0*/  FADD R28, R28, R23 ;  /* 0x000000171c1c7221 */ /* 0x004fc60000000000 */
[----:B-----5:R-:W-:Y:S01]  /*1db0*/  FADD R65, R32, R35 ;  /* 0x0000002320417221 */ /* 0x020fe20000000000 */
[----:B---3--:R-:W-:-:S04]  /*1dc0*/  FADD R67, R30, R21 ;  /* 0x000000151e437221 */ /* 0x008fc80000000000 */
[----:B------:R0:W-:Y:S01]  /*1dd0*/  STG.E desc[UR10][R60.64+0x4], R65 ;  /* 0x000004413c007986 */ /* 0x0001e2000c10190a */
[----:B------:R-:W-:-:S03]  /*1de0*/  FADD R29, R28, R33 ;  /* 0x000000211c1d7221 */ /* 0x000fc60000000000 */
[----:B------:R-:W2:Y:S01]  /*1df0*/  LDL.128 R32, [R1+0x60] ;  /* 0x0000600001207983 */ /* 0x000ea20000100c00 */
[----:B------:R-:W-:Y:S01]  /*1e00*/  FADD R28, R31, R18 ;  /* 0x000000121f1c7221 */ /* 0x000fe20000000000 */
[----:B------:R-:W-:Y:S02]  /*1e10*/  FADD R24, R24, R19 ;  /* 0x0000001318187221 */ /* 0x000fe40000000000 */
[----:B------:R1:W-:Y:S01]  /*1e20*/  STG.E desc[UR10][R60.64], R29 ;  /* 0x0000001d3c007986 */ /* 0x0003e2000c10190a */
[----:B------:R-:W-:-:S03]  /*1e30*/  FADD R67, R67, R54 ;  /* 0x0000003643437221 */ /* 0x000fc60000000000 */
[----:B------:R-:W3:Y:S01]  /*1e40*/  LDG.E.CONSTANT R54, desc[UR10][R62.64+0x28c] ;  /* 0x00028c0a3e367981 */ /* 0x000ee2000c1e9900 */
[----:B------:R-:W-:Y:S01]  /*1e50*/  FADD R25, R25, R16 ;  /* 0x0000001019197221 */ /* 0x000fe20000000000 */
[----:B0-----:R-:W-:Y:S02]  /*1e60*/  FADD R65, R26, R17 ;  /* 0x000000111a417221 */ /* 0x001fe40000000000 */
[----:B------:R0:W-:Y:S01]  /*1e70*/  STG.E desc[UR10][R60.64+0x8], R67 ;  /* 0x000008433c007986 */ /* 0x0001e2000c10190a */
[----:B------:R-:W-:Y:S01]  /*1e80*/  FADD R26, R27, R2 ;  /* 0x000000021b1a7221 */ /* 0x000fe20000000000 */
[----:B------:R-:W-:Y:S02]  /*1e90*/  FADD R69, R28, R55 ;  /* 0x000000371c457221 */ /* 0x000fe40000000000 */
[----:B-1----:R-:W4:Y:S01]  /*1ea0*/  LDL.128 R28, [R1+0x70] ;  /* 0x00007000011c7983 */ /* 0x002f220000100c00 */
[----:B------:R-:W-:-:S03]  /*1eb0*/  FADD R24, R24, R57 ;  /* 0x0000003918187221 */ /* 0x000fc60000000000 */
[----:B------:R-:W5:Y:S01]  /*1ec0*/  LDG.E.CONSTANT R57, desc[UR10][R62.64+0x29c] ;  /* 0x00029c0a3e397981 */ /* 0x000f62000c1e9900 */
[----:B------:R-:W-:-:S03]  /*1ed0*/  FADD R25, R25, R56 ;  /* 0x0000003819197221 */ /* 0x000fc60000000000 */
[----:B------:R-:W5:Y:S01]  /*1ee0*/  LDG.E.CONSTANT R55, desc[UR10][R62.64+0x290] ;  /* 0x0002900a3e377981 */ /* 0x000f62000c1e9900 */
[----:B------:R-:W-:-:S03]  /*1ef0*/  FADD R66, R65, R40 ;  /* 0x0000002841427221 */ /* 0x000fc60000000000 */
[----:B------:R-:W5:Y:S01]  /*1f00*/  LDG.E.CONSTANT R40, desc[UR10][R62.64+0x2a0] ;  /* 0x0002a00a3e287981 */ /* 0x000f62000c1e9900 */
[----:B0-----:R-:W-:-:S03]  /*1f10*/  FADD R67, R26, R41 ;  /* 0x000000291a437221 */ /* 0x001fc60000000000 */
[----:B------:R-:W-:Y:S01]  /*1f20*/  STG.E desc[UR10][R60.64+0x10], R24 ;  /* 0x000010183c007986 */ /* 0x000fe2000c10190a */
[----:B------:R-:W-:Y:S01]  /*1f30*/  FADD R65, R36, R3 ;  /* 0x0000000324417221 */ /* 0x000fe20000000000 */
[----:B------:R-:W-:Y:S02]  /*1f40*/  FADD R36, R23, R38 ;  /* 0x0000002617247221 */ /* 0x000fe40000000000 */
[----:B------:R0:W-:Y:S01]  /*1f50*/  STG.E desc[UR10][R60.64+0x14], R25 ;  /* 0x000014193c007986 */ /* 0x0001e2000c10190a */
[----:B------:R-:W-:-:S03]  /*1f60*/  FADD R37, R37, R0 ;  /* 0x0000000025257221 */ /* 0x000fc60000000000 */
[----:B------:R1:W-:Y:S04]  /*1f70*/  STG.E desc[UR10][R60.64+0x1c], R67 ;  /* 0x00001c433c007986 */ /* 0x0003e8000c10190a */
[----:B------:R1:W-:Y:S04]  /*1f80*/  STG.E desc[UR10][R60.64+0xc], R69 ;  /* 0x00000c453c007986 */ /* 0x0003e8000c10190a */
[----:B0-----:R-:W5:Y:S01]  /*1f90*/  LDL.128 R24, [R1+0x80] ;  /* 0x0000800001187983 */ /* 0x001f620000100c00 */
[----:B-1----:R-:W-:-:S03]  /*1fa0*/  FADD R67, R36, R22 ;  /* 0x0000001624437221 */ /* 0x002fc60000000000 */
[----:B------:R-:W5:Y:S01]  /*1fb0*/  LDG.E.CONSTANT R38, desc[UR10][R62.64+0x11940] ;  /* 0x0119400a3e267981 */ /* 0x000f62000c1e9900 */
[----:B------:R-:W-:Y:S01]  /*1fc0*/  FADD R36, R20, R39 ;  /* 0x0000002714247221 */ /* 0x000fe20000000000 */
[----:B------:R-:W-:Y:S02]  /*1fd0*/  FADD R69, R37, R64 ;  /* 0x0000004025457221 */ /* 0x000fe40000000000 */
[----:B------:R-:W5:Y:S01]  /*1fe0*/  LDG.E.CONSTANT R56, desc[UR10][R62.64+0x298] ;  /* 0x0002980a3e387981 */ /* 0x000f62000c1e9900 */
[----:B------:R-:W-:-:S03]  /*1ff0*/  FADD R65, R65, R52 ;  /* 0x0000003441417221 */ /* 0x000fc60000000000 */
[----:B------:R-:W5:Y:S01]  /*2000*/  LDG.E.CONSTANT R37, desc[UR10][R62.64+0x11948] ;  /* 0x0119480a3e257981 */ /* 0x000f62000c1e9900 */
[----:B------:R-:W-:-:S03]  /*2010*/  FADD R47, R36, R47 ;  /* 0x0000002f242f7221 */ /* 0x000fc60000000000 */
[----:B------:R-:W5:Y:S04]  /*2020*/  LDG.E.CONSTANT R41, desc[UR10][R62.64+0x2a4] ;  /* 0x0002a40a3e297981 */ /* 0x000f68000c1e9900 */
[----:B------:R-:W5:Y:S04]  /*2030*/  LDG.E.CONSTANT R52, desc[UR10][R62.64+0x11944] ;  /* 0x0119440a3e347981 */ /* 0x000f68000c1e9900 */
[----:B------:R-:W5:Y:S04]  /*2040*/  LDG.E.CONSTANT R36, desc[UR10][R62.64+0x11950] ;  /* 0x0119500a3e247981 */ /* 0x000f68000c1e9900 */
[----:B------:R-:W5:Y:S01]  /*2050*/  LDG.E.CONSTANT R22, desc[UR10][R62.64+0x1194c] ;  /* 0x01194c0a3e167981 */ /* 0x000f62000c1e9900 */
[----:B------:R-:W-:Y:S01]  /*2060*/  FADD R39, R21, R4 ;  /* 0x0000000415277221 */ /* 0x000fe20000000000 */
        /* <DEDUP_REMOVED lines=8> */
[----:B------:R-:W-:Y:S01]  /*20f0*/  STG.E desc[UR10][R60.64+0x18], R66 ;  /* 0x000018423c007986 */ /* 0x000fe2000c10190a */
        /* <DEDUP_REMOVED lines=8> */
[----:B------:R-:W-:-:S02]  /*2180*/  FADD R51, R12, R51 ;  /* 0x000000330c337221 */ /* 0x000fc40000000000 */
[----:B------:R0:W-:Y:S04]  /*2190*/  STG.E desc[UR10][R60.64+0x20], R65 ;  /* 0x000020413c007986 */ /* 0x0001e8000c10190a */
[----:B------:R1:W-:Y:S04]  /*21a0*/  STG.E desc[UR10][R60.64+0x144], R47 ;  /* 0x0001442f3c007986 */ /* 0x0003e8000c10190a */
[----:B------:R1:W-:Y:S01]  /*21b0*/  STG.E desc[UR10][R60.64+0x150], R5 ;  /* 0x000150053c007986 */ /* 0x0003e2000c10190a */
[----:B0-----:R-:W-:-:S03]  /*21c0*/  FADD R65, R3, R10 ;  /* 0x0000000a03417221 */ /* 0x001fc60000000000 */
[----:B------:R-:W-:Y:S01]  /*21d0*/  STG.E desc[UR10][R60.64+0x158], R7 ;  /* 0x000158073c007986 */ /* 0x000fe2000c10190a */
[----:B-1----:R-:W-:Y:S01]  /*21e0*/  FADD R47, R9, R50 ;  /* 0x00000032092f7221 */ /* 0x002fe20000000000 */
[----:B------:R-:W-:Y:S02]  /*21f0*/  FADD R59, R14, R59 ;  /* 0x0000003b0e3b7221 */ /* 0x000fe40000000000 */
[----:B------:R-:W5:Y:S01]  /*2200*/  LDL.128 R8, [R1+0x90] ;  /* 0x0000900001087983 */ /* 0x000f620000100c00 */
[----:B------:R-:W-:-:S03]  /*2210*/  FADD R5, R18, R15 ;  /* 0x0000000f12057221 */ /* 0x000fc60000000000 */
[----:B------:R-:W-:Y:S04]  /*2220*/  STG.E desc[UR10][R60.64+0x280], R51 ;  /* 0x000280333c007986 */ /* 0x000fe8000c10190a */
[----:B------:R-:W5:Y:S01]  /*2230*/  LDG.E.CONSTANT R44, desc[UR10][R62.64+0x1195c] ;  /* 0x01195c0a3e2c7981 */ /* 0x000f62000c1e9900 */
[----:B------:R-:W-:Y:S01]  /*2240*/  FADD R65, R65, R48 ;  /* 0x0000003041417221 */ /* 0x000fe20000000000 */
[----:B------:R-:W-:Y:S02]  /*2250*/  FADD R45, R6, R45 ;  /* 0x0000002d062d7221 */ /* 0x000fe40000000000 */
[----:B------:R-:W-:Y:S04]  /*2260*/  STG.E desc[UR10][R60.64+0x284], R53 ;  /* 0x000284353c007986 */ /* 0x000fe8000c10190a */
[----:B------:R-:W-:Y:S04]  /*2270*/  STG.E desc[UR10][R60.64+0x288], R59 ;  /* 0x0002883b3c007986 */ /* 0x000fe8000c10190a */
[----:B------:R0:W-:Y:S04]  /*2280*/  STG.E desc[UR10][R60.64+0x14c], R43 ;  /* 0x00014c2b3c007986 */ /* 0x0001e8000c10190a */
[----:B------:R-:W5:Y:S04]  /*2290*/  LDL.128 R12, [R1+0xa0] ;  /* 0x0000a000010c7983 */ /* 0x000f680000100c00 */
[----:B------:R-:W-:Y:S04]  /*22a0*/  STG.E desc[UR10][R60.64+0x160], R65 ;  /* 0x000160413c007986 */ /* 0x000fe8000c10190a */
[----:B0-----:R-:W5:Y:S04]  /*22b0*/  LDG.E.CONSTANT R43, desc[UR10][R62.64+0x11958] ;  /* 0x0119580a3e2b7981 */ /* 0x001f68000c1e9900 */
[----:B------:R0:W-:Y:S04]  /*22c0*/  STG.E desc[UR10][R60.64+0x154], R45 ;  /* 0x0001542d3c007986 */ /* 0x0001e8000c10190a */
[----:B------:R-:W-:Y:S04]  /*22d0*/  STG.E desc[UR10][R60.64+0x15c], R47 ;  /* 0x00015c2f3c007986 */ /* 0x000fe8000c10190a */
[----:B------:R1:W-:Y:S04]  /*22e0*/  STG.E desc[UR10][R60.64+0x164], R49 ;  /* 0x000164313c007986 */ /* 0x0003e8000c10190a */
[----:B------:R-:W5:Y:S04]  /*22f0*/  LDG.E.CONSTANT R42, desc[UR10][R62.64+0x11954] ;  /* 0x0119540a3e2a7981 */ /* 0x000f68000c1e9900 */
[----:B0-----:R-:W5:Y:S04]  /*2300*/  LDG.E.CONSTANT R45, desc[UR10][R62.64+0x11960] ;  /* 0x0119600a3e2d7981 */ /* 0x001f68000c1e9900 */
[----:B------:R-:W5:Y:S04]  /*2310*/  LDG.E.CONSTANT R50, desc[UR10][R62.64+0x11964] ;  /* 0x0119640a3e327981 */ /* 0x000f68000c1e9900 */
[----:B-1----:R-:W5:Y:S04]  /*2320*/  LDG.E.CONSTANT R49, desc[UR10][R62.64+0x11a80] ;  /* 0x011a800a3e317981 */ /* 0x002f68000c1e9900 */
[----:B------:R-:W5:Y:S04]  /*2330*/  LDG.E.CONSTANT R46, desc[UR10][R62.64+0x11a84] ;  /* 0x011a840a3e2e7981 */ /* 0x000f68000c1e9900 */
[----:B------:R-:W5:Y:S04]  /*2340*/  LDG.E.CONSTANT R48, desc[UR10][R62.64+0x11a88] ;  /* 0x011a880a3e307981 */ /* 0x000f68000c1e9900 */
[----:B------:R-:W5:Y:S04]  /*2350*/  LDG.E.CONSTANT R47, desc[UR10][R62.64+0x11a8c] ;  /* 0x011a8c0a3e2f7981 */ /* 0x000f68000c1e9900 */
[----:B------:R-:W5:Y:S04]  /*2360*/  LDG.E.CONSTANT R64, desc[UR10][R62.64+0x11bc0] ;  /* 0x011bc00a3e407981 */ /* 0x000f68000c1e9900 */
[----:B------:R-:W5:Y:S01]  /*2370*/  LDG.E.CONSTANT R66, desc[UR10][R62.64+0x11be4] ;  /* 0x011be40a3e427981 */ /* 0x000f62000c1e9900 */
[----:B--2---:R-:W-:Y:S01]  /*2380*/  FADD R33, R16, R33 ;  /* 0x0000002110217221 */ /* 0x004fe20000000000 */
[----:B------:R-:W-:Y:S01]  /*2390*/  FADD R4, R2, R35 ;  /* 0x0000002302047221 */ /* 0x000fe20000000000 */
[----:B------:R-:W-:-:S02]  /*23a0*/  FADD R32, R19, R32 ;  /* 0x0000002013207221 */ /* 0x000fc40000000000 */
[----:B------:R-:W-:Y:S01]  /*23b0*/  FADD R33, R33, R58 ;  /* 0x0000003a21217221 */ /* 0x000fe20000000000 */
[----:B------:R-:W-:Y:S01]  /*23c0*/  FADD R7, R17, R34 ;  /* 0x0000002211077221 */ /* 0x000fe20000000000 */
[----:B------:R-:W2:Y:S04]  /*23d0*/  LDG.E.CONSTANT R58, desc[UR10][R62.64+0x11bc4] ;  /* 0x011bc40a3e3a7981 */ /* 0x000ea8000c1e9900 */
[----:B------:R0:W-:Y:S01]  /*23e0*/  STG.E desc[UR10][R60.64+0x294], R33 ;  /* 0x000294213c007986 */ /* 0x0001e2000c10190a */
[----:B---3--:R-:W-:-:S03]  /*23f0*/  FADD R5, R5, R54 ;  /* 0x0000003605057221 */ /* 0x008fc60000000000 */
[----:B------:R-:W3:Y:S01]  /*2400*/  LDG.E.CONSTANT R54, desc[UR10][R62.64+0x11bd4] ;  /* 0x011bd40a3e367981 */ /* 0x000ee2000c1e9900 */
[----:B----4-:R-:W-:Y:S01]  /*2410*/  FADD R39, R3, R28 ;  /* 0x0000001c03277221 */ /* 0x010fe20000000000 */
[----:B0-----:R-:W-:Y:S01]  /*2420*/  FADD R33, R23, R30 ;  /* 0x0000001e17217221 */ /* 0x001fe20000000000 */
[----:B-----5:R-:W-:Y:S01]  /*2430*/  FADD R57, R4, R57 ;  /* 0x0000003904397221 */ /* 0x020fe20000000000 */
[----:B------:R-:W-:Y:S01]  /*2440*/  FADD R55, R32, R55 ;  /* 0x0000003720377221 */ /* 0x000fe20000000000 */
[----:B------:R-:W-:-:S03]  /*2450*/  FADD R39, R39, R40 ;  /* 0x0000002827277221 */ /* 0x000fc60000000000 */
[----:B------:R-:W-:Y:S01]  /*2460*/  STG.E desc[UR10][R60.64+0x29c], R57 ;  /* 0x00029c393c007986 */ /* 0x000fe2000c10190a */
[----:B------:R-:W-:Y:S01]  /*2470*/  FADD R28, R0, R29 ;  /* 0x0000001d001c7221 */ /* 0x000fe20000000000 */
[----:B------:R-:W-:Y:S02]  /*2480*/  FADD R51, R20, R31 ;  /* 0x0000001f14337221 */ /* 0x000fe40000000000 */
[----:B------:R0:W-:Y:S04]  /*2490*/  STG.E desc[UR10][R60.64+0x2a0], R39 ;  /* 0x0002a0273c007986 */ /* 0x0001e8000c10190a */
[----:B------:R1:W-:Y:S01]  /*24a0*/  STG.E desc[UR10][R60.64+0x28c], R5 ;  /* 0x00028c053c007986 */ /* 0x0003e2000c10190a */
[----:B------:R-:W-:Y:S01]  /*24b0*/  FADD R32, R21, R24 ;  /* 0x0000001815207221 */ /* 0x000fe20000000000 */
[----:B0-----:R-:W-:Y:S01]  /*24c0*/  FADD R39, R19, R26 ;  /* 0x0000001a13277221 */ /* 0x001fe20000000000 */
[----:B------:R-:W-:Y:S01]  /*24d0*/  FADD R25, R18, R25 ;  /* 0x0000001912197221 */ /* 0x000fe20000000000 */
[----:B------:R-:W-:Y:S01]  /*24e0*/  FADD R35, R7, R56 ;  /* 0x0000003807237221 */ /* 0x000fe20000000000 */
[----:B------:R-:W-:Y:S01]  /*24f0*/  FADD R57, R33, R38 ;  /* 0x0000002621397221 */ /* 0x000fe20000000000 */
[----:B-1----:R-:W4:Y:S01]  /*2500*/  LDL.128 R4, [R1+0xb0] ;  /* 0x0000b00001047983 */ /* 0x002f220000100c00 */
[----:B------:R-:W-:-:S03]  /*2510*/  FADD R37, R32, R37 ;  /* 0x0000002520257221 */ /* 0x000fc60000000000 */
[----:B------:R0:W-:Y:S01]  /*2520*/  STG.E desc[UR10][R60.64+0x11940], R57 ;  /* 0x011940393c007986 */ /* 0x0001e2000c10190a */
[----:B------:R-:W-:-:S03]  /*2530*/  FADD R53, R28, R41 ;  /* 0x000000291c357221 */ /* 0x000fc60000000000 */
[----:B------:R1:W-:Y:S01]  /*2540*/  STG.E desc[UR10][R60.64+0x298], R35 ;  /* 0x000298233c007986 */ /* 0x0003e2000c10190a */
[----:B------:R-:W-:-:S03]  /*2550*/  FADD R59, R51, R52 ;  /* 0x00000034333b7221 */ /* 0x000fc60000000000 */
[----:B------:R5:W-:Y:S01]  /*2560*/  STG.E desc[UR10][R60.64+0x11948], R37 ;  /* 0x011948253c007986 */ /* 0x000be2000c10190a */
[----:B0-----:R-:W-:-:S03]  /*2570*/  FADD R57, R39, R36 ;  /* 0x0000002427397221 */ /* 0x001fc60000000000 */
[----:B------:R-:W2:Y:S01]  /*2580*/  LDL.128 R28, [R1+0xc0] ;  /* 0x0000c000011c7983 */ /* 0x000ea20000100c00 */
[----:B------:R-:W-:-:S03]  /*2590*/  FADD R65, R25, R22 ;  /* 0x0000001619417221 */ /* 0x000fc60000000000 */
[----:B-1----:R-:W3:Y:S04]  /*25a0*/  LDL.128 R32, [R1+0xd0] ;  /* 0x0000d00001207983 */ /* 0x002ee80000100c00 */
[----:B-----5:R-:W5:Y:S04]  /*25b0*/  LDL.128 R36, [R1+0xe0] ;  /* 0x0000e00001247983 */ /* 0x020f680000100c00 */
[----:B------:R0:W-:Y:S04]  /*25c0*/  STG.E desc[UR10][R60.64+0x290], R55 ;  /* 0x000290373c007986 */ /* 0x0001e8000c10190a */
[----:B------:R1:W-:Y:S04]  /*25d0*/  STG.E desc[UR10][R60.64+0x2a4], R53 ;  /* 0x0002a4353c007986 */ /* 0x0003e8000c10190a */
[----:B------:R1:W-:Y:S04]  /*25e0*/  STG.E desc[UR10][R60.64+0x11944], R59 ;  /* 0x0119443b3c007986 */ /* 0x0003e8000c10190a */
[----:B------:R-:W5:Y:S04]  /*25f0*/  LDG.E.CONSTANT R40, desc[UR10][R62.64+0x11a90] ;  /* 0x011a900a3e287981 */ /* 0x000f68000c1e9900 */
[----:B------:R-:W5:Y:S04]  /*2600*/  LDG.E.CONSTANT R41, desc[UR10][R62.64+0x11a94] ;  /* 0x011a940a3e297981 */ /* 0x000f68000c1e9900 */
[----:B0-----:R-:W5:Y:S04]  /*2610*/  LDG.E.CONSTANT R55, desc[UR10][R62.64+0x11a98] ;  /* 0x011a980a3e377981 */ /* 0x001f68000c1e9900 */
[----:B------:R-:W5:Y:S04]  /*2620*/  LDG.E.CONSTANT R56, desc[UR10][R62.64+0x11a9c] ;  /* 0x011a9c0a3e387981 */ /* 0x000f68000c1e9900 */
[----:B------:R-:W5:Y:S04]  /*2630*/  LDG.E.CONSTANT R51, desc[UR10][R62.64+0x11aa0] ;  /* 0x011aa00a3e337981 */ /* 0x000f68000c1e9900 */
[----:B------:R-:W5:Y:S04]  /*2640*/  LDG.E.CONSTANT R24, desc[UR10][R62.64+0x11aa4] ;  /* 0x011aa40a3e187981 */ /* 0x000f68000c1e9900 */
[----:B------:R-:W5:Y:S04]  /*2650*/  LDG.E.CONSTANT R26, desc[UR10][R62.64+0x11bc8] ;  /* 0x011bc80a3e1a7981 */ /* 0x000f68000c1e9900 */
[----:B------:R-:W5:Y:S04]  /*2660*/  LDG.E.CONSTANT R22, desc[UR10][R62.64+0x11bcc] ;  /* 0x011bcc0a3e167981 */ /* 0x000f68000c1e9900 */
[----:B------:R-:W5:Y:S04]  /*2670*/  LDG.E.CONSTANT R25, desc[UR10][R62.64+0x11bd0] ;  /* 0x011bd00a3e197981 */ /* 0x000f68000c1e9900 */
[----:B-1----:R-:W5:Y:S04]  /*2680*/  LDG.E.CONSTANT R53, desc[UR10][R62.64+0x11bd8] ;  /* 0x011bd80a3e357981 */ /* 0x002f68000c1e9900 */
[----:B------:R-:W5:Y:S04]  /*2690*/  LDG.E.CONSTANT R52, desc[UR10][R62.64+0x11bdc] ;  /* 0x011bdc0a3e347981 */ /* 0x000f68000c1e9900 */
[----:B------:R-:W5:Y:S01]  /*26a0*/  LDG.E.CONSTANT R59, desc[UR10][R62.64+0x11be0] ;  /* 0x011be00a3e3b7981 */ /* 0x000f62000c1e9900 */
[----:B------:R-:W-:Y:S01]  /*26b0*/  FADD R9, R2, R9 ;  /* 0x0000000902097221 */ /* 0x000fe20000000000 */
[----:B------:R-:W-:-:S03]  /*26c0*/  FADD R8, R17, R8 ;  /* 0x0000000811087221 */ /* 0x000fc60000000000 */
[----:B------:R-:W-:Y:S01]  /*26d0*/  FADD R9, R9, R44 ;  /* 0x0000002c09097221 */ /* 0x000fe20000000000 */
[----:B------:R0:W-:Y:S01]  /*26e0*/  STG.E desc[UR10][R60.64+0x11950], R57 ;  /* 0x011950393c007986 */ /* 0x0001e2000c10190a */
[----:B------:R-:W-:Y:S01]  /*26f0*/  FADD R43, R8, R43 ;  /* 0x0000002b082b7221 */ /* 0x000fe20000000000 */
[----:B------:R-:W-:Y:S02]  /*2700*/  FADD R12, R23, R12 ;  /* 0x0000000c170c7221 */ /* 0x000fe40000000000 */
[----:B------:R4:W-:Y:S01]  /*2710*/  STG.E desc[UR10][R60.64+0x1195c], R9 ;  /* 0x01195c093c007986 */ /* 0x0009e2000c10190a */
[----:B------:R-:W-:Y:S01]  /*2720*/  FADD R27, R16, R27 ;  /* 0x0000001b101b7221 */ /* 0x000fe20000000000 */
[----:B------:R-:W-:Y:S01]  /*2730*/  FADD R10, R3, R10 ;  /* 0x0000000a030a7221 */ /* 0x000fe20000000000 */
[----:B------:R-:W-:Y:S01]  /*2740*/  FADD R11, R0, R11 ;  /* 0x0000000b000b7221 */ /* 0x000fe20000000000 */
[----:B------:R-:W-:Y:S01]  /*2750*/  FADD R13, R20, R13 ;  /* 0x0000000d140d7221 */ /* 0x000fe20000000000 */
[----:B------:R-:W-:Y:S01]  /*2760*/  FADD R8, R18, R15 ;  /* 0x0000000f12087221 */ /* 0x000fe20000000000 */
[----:B0-----:R-:W-:Y:S01]  /*2770*/  FADD R57, R21, R14 ;  /* 0x0000000e15397221 */ /* 0x001fe20000000000 */
[----:B------:R-:W-:Y:S01]  /*2780*/  FADD R27, R27, R42 ;  /* 0x0000002a1b1b7221 */ /* 0x000fe20000000000 */
[----:B------:R-:W-:Y:S01]  /*2790*/  FADD R45, R10, R45 ;  /* 0x0000002d0a2d7221 */ /* 0x000fe20000000000 */
[----:B------:R-:W-:Y:S01]  /*27a0*/  FADD R11, R11, R50 ;  /* 0x000000320b0b7221 */ /* 0x000fe20000000000 */
[----:B------:R-:W-:Y:S01]  /*27b0*/  FADD R49, R12, R49 ;  /* 0x000000310c317221 */ /* 0x000fe20000000000 */
[----:B------:R-:W-:Y:S01]  /*27c0*/  FADD R13, R13, R46 ;  /* 0x0000002e0d0d7221 */ /* 0x000fe20000000000 */
[----:B------:R-:W-:Y:S01]  /*27d0*/  FADD R57, R57, R48 ;  /* 0x0000003039397221 */ /* 0x000fe20000000000 */
[----:B------:R-:W-:Y:S01]  /*27e0*/  FADD R47, R8, R47 ;  /* 0x0000002f082f7221 */ /* 0x000fe20000000000 */
[----:B------:R-:W-:Y:S04]  /*27f0*/  STG.E desc[UR10][R60.64+0x24], R69 ;  /* 0x000024453c007986 */ /* 0x000fe8000c10190a */
        /* <DEDUP_REMOVED lines=9> */
[----:B------:R-:W-:Y:S01]  /*2890*/  STG.E desc[UR10][R60.64+0x11a8c], R47 ;  /* 0x011a8c2f3c007986 */ /* 0x000fe2000c10190a */
[----:B----4-:R-:W-:Y:S01]  /*28a0*/  FADD R9, R19, R4 ;  /* 0x0000000413097221 */ /* 0x010fe20000000000 */
[----:B------:R-:W-:Y:S01]  /*28b0*/  FADD R4, R16, R5 ;  /* 0x0000000510047221 */ /* 0x000fe20000000000 */
[----:B------:R-:W-:Y:S01]  /*28c0*/  FADD R6, R17, R6 ;  /* 0x0000000611067221 */ /* 0x000fe20000000000 */
[----:B------:R-:W-:Y:S01]  /*28d0*/  FADD R7, R2, R7 ;  /* 0x0000000702077221 */ /* 0x000fe20000000000 */
[----:B--2---:R-:W-:Y:S01]  /*28e0*/  FADD R28, R3, R28 ;  /* 0x0000001c031c7221 */ /* 0x004fe20000000000 */
[----:B------:R-:W-:Y:S01]  /*28f0*/  FADD R29, R0, R29 ;  /* 0x0000001d001d7221 */ /* 0x000fe20000000000 */
[----:B------:R-:W-:Y:S01]  /*2900*/  FADD R23, R23, R30 ;  /* 0x0000001e17177221 */ /* 0x000fe20000000000 */
[----:B------:R-:W-:Y:S01]  /*2910*/  FADD R31, R20, R31 ;  /* 0x0000001f141f7221 */ /* 0x000fe20000000000 */
[----:B---3--:R-:W-:Y:S01]  /*2920*/  FADD R21, R21, R32 ;  /* 0x0000002015157221 */ /* 0x008fe20000000000 */
[----:B------:R-:W-:Y:S01]  /*2930*/  FADD R33, R18, R33 ;  /* 0x0000002112217221 */ /* 0x000fe20000000000 */
[----:B------:R-:W-:Y:S01]  /*2940*/  FADD R34, R19, R34 ;  /* 0x0000002213227221 */ /* 0x000fe20000000000 */
[----:B------:R-:W-:Y:S01]  /*2950*/  FADD R35, R16, R35 ;  /* 0x0000002310237221 */ /* 0x000fe20000000000 */
[----:B-----5:R-:W-:Y:S01]  /*2960*/  FADD R36, R17, R36 ;  /* 0x0000002411247221 */ /* 0x020fe20000000000 */
[----:B------:R-:W-:Y:S01]  /*2970*/  FADD R37, R2, R37 ;  /* 0x0000002502257221 */ /* 0x000fe20000000000 */
[----:B------:R-:W-:Y:S01]  /*2980*/  FADD R38, R3, R38 ;  /* 0x0000002603267221 */ /* 0x000fe20000000000 */
[----:B------:R-:W-:Y:S01]  /*2990*/  FADD R39, R0, R39 ;  /* 0x0000002700277221 */ /* 0x000fe20000000000 */
[----:B------:R-:W-:Y:S01]  /*29a0*/  FADD R23, R23, R64 ;  /* 0x0000004017177221 */ /* 0x000fe20000000000 */
[----:B------:R-:W-:Y:S01]  /*29b0*/  FADD R31, R31, R58 ;  /* 0x0000003a1f1f7221 */ /* 0x000fe20000000000 */
[----:B------:R-:W-:Y:S01]  /*29c0*/  FADD R35, R35, R54 ;  /* 0x0000003623237221 */ /* 0x000fe20000000000 */
[----:B------:R-:W-:-:S02]  /*29d0*/  FADD R39, R39, R66 ;  /* 0x0000004227277221 */ /* 0x000fc40000000000 */
[----:B------:R-:W-:Y:S01]  /*29e0*/  STG.E desc[UR10][R60.64+0x11bc0], R23 ;  /* 0x011bc0173c007986 */ /* 0x000fe2000c10190a */
        /* <DEDUP_REMOVED lines=27> */
[----:B------:R-:W-:Y:S05]  /*2ba0*/  EXIT ;  /* 0x000000000000794d */ /* 0x000fea0003800000 */
.L_x_3:
[----:B------:R-:W-:-:S00]  /*2bb0*/  BRA `(.L_x_3) ;  /* 0xfffffffc00fc7947 */ /* 0x000fc0000383ffff */
[----:B------:R-:W-:-:S00]  /*2bc0*/  NOP ;  /* 0x0000000000007918 */ /* 0x000fc00000000000 */
        /* <DEDUP_REMOVED lines=11> */
.L_x_4:


//--------------------- .nv.shared.my_kernel_kernel0 --------------------------
	.section	.nv.shared.my_kernel_kernel0,"aw",@nobits
	.sectionflags	@""
	.align	4
.nv.shared.my_kernel_kernel0:
	.zero		40224


//--------------------- .nv.shared.reserved.0     --------------------------
	.section	.nv.shared.reserved.0,"aw",@nobits
	.weak		__nv_reservedSMEM_offset_0_alias
	.size		__nv_reservedSMEM_offset_0_alias, 0, 64
	.other		__nv_reservedSMEM_offset_0_alias,@"STO_CUDA_RESERVED_SHARED STV_DEFAULT"
__nv_reservedSMEM_offset_0_alias:
	.zero		0
	.zero		64


//--------------------- .nv.constant0.my_kernel_kernel0 --------------------------
	.section	.nv.constant0.my_kernel_kernel0,"a",@progbits
	.sectionflags	@""
	.align	4
.nv.constant0.my_kernel_kernel0:
	.zero		936


//--------------------- SYMBOLS --------------------------

	.type		.nv.reservedSmem.offset0,@object
	.size		.nv.reservedSmem.offset0,0x4
	.type		.nv.reservedSmem.cap,@object
	.size		.nv.reservedSmem.cap,0x4
